def attn_fwd(
    Q,
    K,
    V,
    Out,
    Lse,
    sm_scale,
    stride_qz,
    stride_qh,
    stride_qm,
    stride_qk,
    stride_kz,
    stride_kh,
    stride_kn,
    stride_kk,
    stride_vz,
    stride_vh,
    stride_vn,
    stride_vk,
    stride_oz,
    stride_oh,
    stride_om,
    stride_ok,
    seqlen_q,
    seqlen_k,
    BLOCK_M: tl.constexpr,
    BLOCK_N: tl.constexpr,
    HEAD_DIM: tl.constexpr,
    CAUSAL: tl.constexpr,
):
    start_m = tl.program_id(0)
    off_hz = tl.program_id(1)
    q_off = off_hz * stride_qh
    k_off = off_hz * stride_kh
    v_off = off_hz * stride_vh
    offs_m = start_m * BLOCK_M + tl.arange(0, BLOCK_M)
    offs_d = tl.arange(0, HEAD_DIM)
    offs_n = tl.arange(0, BLOCK_N)
    q_ptrs = Q + q_off + offs_m[:, None] * stride_qm + offs_d[None, :] * stride_qk
    k_ptrs = K + k_off + offs_d[:, None] * stride_kk + offs_n[None, :] * stride_kn
    v_ptrs = V + v_off + offs_n[:, None] * stride_vn + offs_d[None, :] * stride_vk
    m_i = tl.full([BLOCK_M], float("-inf"), dtype=tl.float32)
    l_i = tl.zeros([BLOCK_M], dtype=tl.float32) + 1.0
    acc = tl.zeros([BLOCK_M, HEAD_DIM], dtype=tl.float32)
    q = tl.load(q_ptrs)
    acc, l_i, m_i = _attn_fwd_inner(
        acc,
        l_i,
        m_i,
        q,
        k_ptrs,
        v_ptrs,
        sm_scale,
        stride_kn,
        stride_vn,
        start_m,
        seqlen_k,
        BLOCK_M,
        BLOCK_N,
        HEAD_DIM,
        CAUSAL,
    )
    acc = acc / l_i[:, None]
    lse = m_i + tl.math.log2(l_i) / 1.4426950408889634
    o_ptrs = (
        Out
        + off_hz * stride_oh
        + offs_m[:, None] * stride_om
        + offs_d[None, :] * stride_ok
    )
    tl.store(o_ptrs, acc.to(Out.dtype.element_ty))
    tl.store(Lse + off_hz * seqlen_q + offs_m, lse)

# config = {"BLOCK_M": 128, "BLOCK_N": 32, "HEAD_DIM": 256, "arch": "sm_90", "causal": true, "dtype": "bf16", "num_stages": 2, "num_warps": 8}
# arch = sm_90


// ===== COMPILED SASS (sm_90a) =====

	.target	sm_90a

	.elftype	@"ET_EXEC"


//--------------------- .note.nv.tkinfo           --------------------------
	.section	.note.nv.tkinfo,"",@"SHT_NOTE"
	.sectionflags	@"SHF_NOTE_NV_TKINFO"
	.tkinfo
        /*0018*/ 	.word	0x00000002
        /*0030*/ 	.string	""
        /*0030*/ 	.string	"ptxas"
        /*0030*/ 	.string	"Cuda compilation tools, release 13.0, V13.0.88"
        /*0030*/ 	.string	"Build cuda_13.0.r13.0/compiler.36424714_0"
        /*0030*/ 	.string	"-v  -suppress-debug-info  -lineinfo  -arch sm_90a "



//--------------------- .note.nv.cuinfo           --------------------------
	.section	.note.nv.cuinfo,"",@"SHT_NOTE"
	.sectionflags	@"SHF_NOTE_NV_CUINFO"
        /*0018*/ 	.short	0x0002
        /*001a*/ 	.short	0x005a
        /*001c*/ 	.short	0x0082
	.zero		2


//--------------------- .nv.info                  --------------------------
	.section	.nv.info,"",@"SHT_CUDA_INFO"
	.align	4


	//----- nvinfo : EIATTR_REGCOUNT
	.align		4
        /*0000*/ 	.byte	0x04, 0x2f
        /*0002*/ 	.short	(.L_2 - .L_1)
	.align		4
.L_1:
        /*0004*/ 	.word	index@(attn_fwd)
        /*0008*/ 	.word	0x000000ff


	//----- nvinfo : EIATTR_FRAME_SIZE
	.align		4
.L_2:
        /*000c*/ 	.byte	0x04, 0x11
        /*000e*/ 	.short	(.L_4 - .L_3)
	.align		4
.L_3:
        /*0010*/ 	.word	index@(attn_fwd)
        /*0014*/ 	.word	0x00000148


	//----- nvinfo : EIATTR_MIN_STACK_SIZE
	.align		4
.L_4:
        /*0018*/ 	.byte	0x04, 0x12
        /*001a*/ 	.short	(.L_6 - .L_5)
	.align		4
.L_5:
        /*001c*/ 	.word	index@(attn_fwd)
        /*0020*/ 	.word	0x00000148
.L_6:


//--------------------- .nv.compat                --------------------------
	.section	.nv.compat,"",@"SHT_CUDA_COMPAT_INFO"
	.align	4
        /*0000*/ 	.byte	0x02, 0x09, 0x01, 0x00, 0x02, 0x02, 0x04, 0x00, 0x02, 0x05, 0x05, 0x00, 0x03, 0x07, 0x01, 0x01
        /*0010*/ 	.byte	0x02, 0x03, 0x00, 0x00, 0x02, 0x06, 0x01, 0x00, 0x04, 0x0b, 0x08, 0x00, 0x00, 0x00, 0x00, 0x00
        /*0020*/ 	.byte	0x00, 0x00, 0x00, 0x00


//--------------------- .nv.info.attn_fwd         --------------------------
	.section	.nv.info.attn_fwd,"",@"SHT_CUDA_INFO"
	.sectionflags	@""
	.align	4


	//----- nvinfo : EIATTR_CUDA_API_VERSION
	.align		4
        /*0000*/ 	.byte	0x04, 0x37
        /*0002*/ 	.short	(.L_8 - .L_7)
.L_7:
        /*0004*/ 	.word	0x00000082


	//----- nvinfo : EIATTR_KPARAM_INFO
	.align		4
.L_8:
        /*0008*/ 	.byte	0x04, 0x17
        /*000a*/ 	.short	(.L_10 - .L_9)
.L_9:
        /*000c*/ 	.word	0x00000000
        /*0010*/ 	.short	0x0019
        /*0012*/ 	.short	0x0080
        /*0014*/ 	.byte	0x00, 0xf4, 0x21, 0x00


	//----- nvinfo : EIATTR_KPARAM_INFO
	.align		4
.L_10:
        /*0018*/ 	.byte	0x04, 0x17
        /*001a*/ 	.short	(.L_12 - .L_11)
.L_11:
        /*001c*/ 	.word	0x00000000
        /*0020*/ 	.short	0x0018
        /*0022*/ 	.short	0x0078
        /*0024*/ 	.byte	0x00, 0xf4, 0x21, 0x00


	//----- nvinfo : EIATTR_KPARAM_INFO
	.align		4
.L_12:
        /*0028*/ 	.byte	0x04, 0x17
        /*002a*/ 	.short	(.L_14 - .L_13)
.L_13:
        /*002c*/ 	.word	0x00000000
        /*0030*/ 	.short	0x0017
        /*0032*/ 	.short	0x0070
        /*0034*/ 	.byte	0x00, 0xf0, 0x11, 0x00


	//----- nvinfo : EIATTR_KPARAM_INFO
	.align		4
.L_14:
        /*0038*/ 	.byte	0x04, 0x17
        /*003a*/ 	.short	(.L_16 - .L_15)
.L_15:
        /*003c*/ 	.word	0x00000000
        /*0040*/ 	.short	0x0016
        /*0042*/ 	.short	0x006c
        /*0044*/ 	.byte	0x00, 0xf0, 0x11, 0x00


	//----- nvinfo : EIATTR_KPARAM_INFO
	.align		4
.L_16:
        /*0048*/ 	.byte	0x04, 0x17
        /*004a*/ 	.short	(.L_18 - .L_17)
.L_17:
        /*004c*/ 	.word	0x00000000
        /*0050*/ 	.short	0x0015
        /*0052*/ 	.short	0x0068
        /*0054*/ 	.byte	0x00, 0xf0, 0x11, 0x00


	//----- nvinfo : EIATTR_KPARAM_INFO
	.align		4
.L_18:
        /*0058*/ 	.byte	0x04, 0x17
        /*005a*/ 	.short	(.L_20 - .L_19)
.L_19:
        /*005c*/ 	.word	0x00000000
        /*0060*/ 	.short	0x0014
        /*0062*/ 	.short	0x0064
        /*0064*/ 	.byte	0x00, 0xf0, 0x11, 0x00


	//----- nvinfo : EIATTR_KPARAM_INFO
	.align		4
.L_20:
        /*0068*/ 	.byte	0x04, 0x17
        /*006a*/ 	.short	(.L_22 - .L_21)
.L_21:
        /*006c*/ 	.word	0x00000000
        /*0070*/ 	.short	0x0013
        /*0072*/ 	.short	0x0060
        /*0074*/ 	.byte	0x00, 0xf0, 0x11, 0x00


	//----- nvinfo : EIATTR_KPARAM_INFO
	.align		4
.L_22:
        /*0078*/ 	.byte	0x04, 0x17
        /*007a*/ 	.short	(.L_24 - .L_23)
.L_23:
        /*007c*/ 	.word	0x00000000
        /*0080*/ 	.short	0x0012
        /*0082*/ 	.short	0x005c
        /*0084*/ 	.byte	0x00, 0xf0, 0x11, 0x00


	//----- nvinfo : EIATTR_KPARAM_INFO
	.align		4
.L_24:
        /*0088*/ 	.byte	0x04, 0x17
        /*008a*/ 	.short	(.L_26 - .L_25)
.L_25:
        /*008c*/ 	.word	0x00000000
        /*0090*/ 	.short	0x0011
        /*0092*/ 	.short	0x0058
        /*0094*/ 	.byte	0x00, 0xf0, 0x11, 0x00


	//----- nvinfo : EIATTR_KPARAM_INFO
	.align		4
.L_26:
        /*0098*/ 	.byte	0x04, 0x17
        /*009a*/ 	.short	(.L_28 - .L_27)
.L_27:
        /*009c*/ 	.word	0x00000000
        /*00a0*/ 	.short	0x0010
        /*00a2*/ 	.short	0x0054
        /*00a4*/ 	.byte	0x00, 0xf0, 0x11, 0x00


	//----- nvinfo : EIATTR_KPARAM_INFO
	.align		4
.L_28:
        /*00a8*/ 	.byte	0x04, 0x17
        /*00aa*/ 	.short	(.L_30 - .L_29)
.L_29:
        /*00ac*/ 	.word	0x00000000
        /*00b0*/ 	.short	0x000f
        /*00b2*/ 	.short	0x0050
        /*00b4*/ 	.byte	0x00, 0xf0, 0x11, 0x00


	//----- nvinfo : EIATTR_KPARAM_INFO
	.align		4
.L_30:
        /*00b8*/ 	.byte	0x04, 0x17
        /*00ba*/ 	.short	(.L_32 - .L_31)
.L_31:
        /*00bc*/ 	.word	0x00000000
        /*00c0*/ 	.short	0x000e
        /*00c2*/ 	.short	0x004c
        /*00c4*/ 	.byte	0x00, 0xf0, 0x11, 0x00


	//----- nvinfo : EIATTR_KPARAM_INFO
	.align		4
.L_32:
        /*00c8*/ 	.byte	0x04, 0x17
        /*00ca*/ 	.short	(.L_34 - .L_33)
.L_33:
        /*00cc*/ 	.word	0x00000000
        /*00d0*/ 	.short	0x000d
        /*00d2*/ 	.short	0x0048
        /*00d4*/ 	.byte	0x00, 0xf0, 0x11, 0x00


	//----- nvinfo : EIATTR_KPARAM_INFO
	.align		4
.L_34:
        /*00d8*/ 	.byte	0x04, 0x17
        /*00da*/ 	.short	(.L_36 - .L_35)
.L_35:
        /*00dc*/ 	.word	0x00000000
        /*00e0*/ 	.short	0x000c
        /*00e2*/ 	.short	0x0044
        /*00e4*/ 	.byte	0x00, 0xf0, 0x11, 0x00


	//----- nvinfo : EIATTR_KPARAM_INFO
	.align		4
.L_36:
        /*00e8*/ 	.byte	0x04, 0x17
        /*00ea*/ 	.short	(.L_38 - .L_37)
.L_37:
        /*00ec*/ 	.word	0x00000000
        /*00f0*/ 	.short	0x000b
        /*00f2*/ 	.short	0x0040
        /*00f4*/ 	.byte	0x00, 0xf0, 0x11, 0x00


	//----- nvinfo : EIATTR_KPARAM_INFO
	.align		4
.L_38:
        /*00f8*/ 	.byte	0x04, 0x17
        /*00fa*/ 	.short	(.L_40 - .L_39)
.L_39:
        /*00fc*/ 	.word	0x00000000
        /*0100*/ 	.short	0x000a
        /*0102*/ 	.short	0x003c
        /*0104*/ 	.byte	0x00, 0xf0, 0x11, 0x00


	//----- nvinfo : EIATTR_KPARAM_INFO
	.align		4
.L_40:
        /*0108*/ 	.byte	0x04, 0x17
        /*010a*/ 	.short	(.L_42 - .L_41)
.L_41:
        /*010c*/ 	.word	0x00000000
        /*0110*/ 	.short	0x0009
        /*0112*/ 	.short	0x0038
        /*0114*/ 	.byte	0x00, 0xf0, 0x11, 0x00


	//----- nvinfo : EIATTR_KPARAM_INFO
	.align		4
.L_42:
        /*0118*/ 	.byte	0x04, 0x17
        /*011a*/ 	.short	(.L_44 - .L_43)
.L_43:
        /*011c*/ 	.word	0x00000000
        /*0120*/ 	.short	0x0008
        /*0122*/ 	.short	0x0034
        /*0124*/ 	.byte	0x00, 0xf0, 0x11, 0x00


	//----- nvinfo : EIATTR_KPARAM_INFO
	.align		4
.L_44:
        /*0128*/ 	.byte	0x04, 0x17
        /*012a*/ 	.short	(.L_46 - .L_45)
.L_45:
        /*012c*/ 	.word	0x00000000
        /*0130*/ 	.short	0x0007
        /*0132*/ 	.short	0x0030
        /*0134*/ 	.byte	0x00, 0xf0, 0x11, 0x00


	//----- nvinfo : EIATTR_KPARAM_INFO
	.align		4
.L_46:
        /*0138*/ 	.byte	0x04, 0x17
        /*013a*/ 	.short	(.L_48 - .L_47)
.L_47:
        /*013c*/ 	.word	0x00000000
        /*0140*/ 	.short	0x0006
        /*0142*/ 	.short	0x002c
        /*0144*/ 	.byte	0x00, 0xf0, 0x11, 0x00


	//----- nvinfo : EIATTR_KPARAM_INFO
	.align		4
.L_48:
        /*0148*/ 	.byte	0x04, 0x17
        /*014a*/ 	.short	(.L_50 - .L_49)
.L_49:
        /*014c*/ 	.word	0x00000000
        /*0150*/ 	.short	0x0005
        /*0152*/ 	.short	0x0028
        /*0154*/ 	.byte	0x00, 0xf0, 0x11, 0x00


	//----- nvinfo : EIATTR_KPARAM_INFO
	.align		4
.L_50:
        /*0158*/ 	.byte	0x04, 0x17
        /*015a*/ 	.short	(.L_52 - .L_51)
.L_51:
        /*015c*/ 	.word	0x00000000
        /*0160*/ 	.short	0x0004
        /*0162*/ 	.short	0x0020
        /*0164*/ 	.byte	0x00, 0xf4, 0x21, 0x00


	//----- nvinfo : EIATTR_KPARAM_INFO
	.align		4
.L_52:
        /*0168*/ 	.byte	0x04, 0x17
        /*016a*/ 	.short	(.L_54 - .L_53)
.L_53:
        /*016c*/ 	.word	0x00000000
        /*0170*/ 	.short	0x0003
        /*0172*/ 	.short	0x0018
        /*0174*/ 	.byte	0x00, 0xf4, 0x21, 0x00


	//----- nvinfo : EIATTR_KPARAM_INFO
	.align		4
.L_54:
        /*0178*/ 	.byte	0x04, 0x17
        /*017a*/ 	.short	(.L_56 - .L_55)
.L_55:
        /*017c*/ 	.word	0x00000000
        /*0180*/ 	.short	0x0002
        /*0182*/ 	.short	0x0010
        /*0184*/ 	.byte	0x00, 0xf4, 0x21, 0x00


	//----- nvinfo : EIATTR_KPARAM_INFO
	.align		4
.L_56:
        /*0188*/ 	.byte	0x04, 0x17
        /*018a*/ 	.short	(.L_58 - .L_57)
.L_57:
        /*018c*/ 	.word	0x00000000
        /*0190*/ 	.short	0x0001
        /*0192*/ 	.short	0x0008
        /*0194*/ 	.byte	0x00, 0xf4, 0x21, 0x00


	//----- nvinfo : EIATTR_KPARAM_INFO
	.align		4
.L_58:
        /*0198*/ 	.byte	0x04, 0x17
        /*019a*/ 	.short	(.L_60 - .L_59)
.L_59:
        /*019c*/ 	.word	0x00000000
        /*01a0*/ 	.short	0x0000
        /*01a2*/ 	.short	0x0000
        /*01a4*/ 	.byte	0x00, 0xf4, 0x21, 0x00


	//----- nvinfo : EIATTR_SPARSE_MMA_MASK
	.align		4
.L_60:
        /*01a8*/ 	.byte	0x03, 0x50
        /*01aa*/ 	.short	0x0000


	//----- nvinfo : EIATTR_MAXREG_COUNT
	.align		4
        /*01ac*/ 	.byte	0x03, 0x1b
        /*01ae*/ 	.short	0x00ff


	//----- nvinfo : EIATTR_NUM_BARRIERS
	.align		4
        /*01b0*/ 	.byte	0x02, 0x4c
        /*01b2*/ 	.byte	0x01
	.zero		1


	//----- nvinfo : EIATTR_ANNOTATIONS
	.align		4
        /*01b4*/ 	.byte	0x04, 0x55
        /*01b6*/ 	.short	(.L_62 - .L_61)


	//   ....[0]....
.L_61:
        /*01b8*/ 	.word	0x00000001
        /*01bc*/ 	.byte	0xb0, 0x30, 0x00, 0x00, 0x01, 0x00, 0x00, 0x00, 0x60, 0x34, 0x00, 0x00, 0x01, 0x00, 0x00, 0x00
        /* <DEDUP_REMOVED lines=39> */
        /*043c*/ 	.byte	0xc0, 0x5c, 0x00, 0x00, 0x01, 0x00, 0x00, 0x00, 0xa0, 0x63, 0x00, 0x00


	//----- nvinfo : EIATTR_MERCURY_ISA_VERSION
	.align		4
.L_62:
        /*0448*/ 	.byte	0x03, 0x5f
        /*044a*/ 	.short	0x0101


	//----- nvinfo : EIATTR_COOP_GROUP_MASK_REGIDS
	.align		4
        /*044c*/ 	.byte	0x04, 0x29
        /*044e*/ 	.short	(.L_64 - .L_63)


	//   ....[0]....
.L_63:
        /*0450*/ 	.word	0xffffffff


	//   ....[1]....
        /*0454*/ 	.word	0xffffffff


	//   ....[2]....
        /*0458*/ 	.word	0xffffffff


	//   ....[3]....
        /*045c*/ 	.word	0xffffffff


	//   ....[4]....
        /*0460*/ 	.word	0xffffffff


	//   ....[5]....
        /*0464*/ 	.word	0xffffffff


	//   ....[6]....
        /*0468*/ 	.word	0xffffffff


	//   ....[7]....
        /*046c*/ 	.word	0xffffffff


	//----- nvinfo : EIATTR_COOP_GROUP_INSTR_OFFSETS
	.align		4
.L_64:
        /*0470*/ 	.byte	0x04, 0x28
        /*0472*/ 	.short	(.L_66 - .L_65)


	//   ....[0]....
.L_65:
        /*0474*/ 	.word	0x00005c90


	//   ....[1]....
        /*0478*/ 	.word	0x00005df0


	//   ....[2]....
        /*047c*/ 	.word	0x00005f10


	//   ....[3]....
        /*0480*/ 	.word	0x00005fc0


	//   ....[4]....
        /*0484*/ 	.word	0x00006e90


	//   ....[5]....
        /*0488*/ 	.word	0x00006ea0


	//   ....[6]....
        /*048c*/ 	.word	0x00006f00


	//   ....[7]....
        /*0490*/ 	.word	0x00006f20


	//----- nvinfo : EIATTR_EXIT_INSTR_OFFSETS
	.align		4
.L_66:
        /*0494*/ 	.byte	0x04, 0x1c
        /*0496*/ 	.short	(.L_68 - .L_67)


	//   ....[0]....
.L_67:
        /*0498*/ 	.word	0x0000c3b0


	//   ....[1]....
        /*049c*/ 	.word	0x0000c3e0


	//----- nvinfo : EIATTR_REQNTID
	.align		4
.L_68:
        /*04a0*/ 	.byte	0x04, 0x10
        /*04a2*/ 	.short	(.L_70 - .L_69)
.L_69:
        /*04a4*/ 	.word	0x00000100
        /*04a8*/ 	.word	0x00000001
        /*04ac*/ 	.word	0x00000001


	//----- nvinfo : EIATTR_CBANK_PARAM_SIZE
	.align		4
.L_70:
        /*04b0*/ 	.byte	0x03, 0x19
        /*04b2*/ 	.short	0x0088


	//----- nvinfo : EIATTR_PARAM_CBANK
	.align		4
        /*04b4*/ 	.byte	0x04, 0x0a
        /*04b6*/ 	.short	(.L_72 - .L_71)
	.align		4
.L_71:
        /*04b8*/ 	.word	index@(.nv.constant0.attn_fwd)
        /*04bc*/ 	.short	0x0210
        /*04be*/ 	.short	0x0088


	//----- nvinfo : EIATTR_SW_WAR
	.align		4
.L_72:
        /*04c0*/ 	.byte	0x04, 0x36
        /*04c2*/ 	.short	(.L_74 - .L_73)
.L_73:
        /*04c4*/ 	.word	0x00000008
.L_74:


//--------------------- .nv.callgraph             --------------------------
	.section	.nv.callgraph,"",@"SHT_CUDA_CALLGRAPH"
	.align	4
	.sectionentsize	8
	.align		4
        /*0000*/ 	.word	0x00000000
	.align		4
        /*0004*/ 	.word	0xffffffff
	.align		4
        /*0008*/ 	.word	0x00000000
	.align		4
        /*000c*/ 	.word	0xfffffffe
	.align		4
        /*0010*/ 	.word	0x00000000
	.align		4
        /*0014*/ 	.word	0xfffffffd
	.align		4
        /*0018*/ 	.word	0x00000000
	.align		4
        /*001c*/ 	.word	0xfffffffc


//--------------------- .nv.constant4             --------------------------
	.section	.nv.constant4,"a",@progbits
	.align	8
	.align		8
.nv.constant4:
        /*0000*/ 	.dword	_$_str


//--------------------- .text.attn_fwd            --------------------------
	.section	.text.attn_fwd,"ax",@progbits
	.align	128
        .global         attn_fwd
        .type           attn_fwd,@function
        .size           attn_fwd,(.L_x_3 - attn_fwd)
        .other          attn_fwd,@"STO_CUDA_ENTRY STV_DEFAULT"
attn_fwd:
.text.attn_fwd:
[----:B------:R-:W0:Y:S01]  /*0000*/  LDC R1, c[0x0][0x28] ;  /* 0x00000a00ff017b82 */ /* 0x000e220000000800 */
[----:B------:R-:W1:Y:S07]  /*0010*/  S2R R6, SR_CTAID.X ;  /* 0x0000000000067919 */ /* 0x000e6e0000002500 */
[----:B------:R-:W2:Y:S01]  /*0020*/  S2UR UR6, SR_CTAID.Y ;  /* 0x00000000000679c3 */ /* 0x000ea20000002600 */
[----:B------:R-:W-:Y:S01]  /*0030*/  ULDC.64 UR4, c[0x0][0x240] ;  /* 0x0000900000047ab9 */ /* 0x000fe20000000a00 */
[----:B0-----:R-:W-:Y:S01]  /*0040*/  VIADD R1, R1, 0xfffffeb8 ;  /* 0xfffffeb801017836 */ /* 0x001fe20000000000 */
[----:B------:R-:W0:Y:S05]  /*0050*/  S2R R168, SR_TID.X ;  /* 0x0000000000a87919 */ /* 0x000e2a0000002100 */
[----:B------:R-:W3:Y:S08]  /*0060*/  LDC R14, c[0x0][0x248] ;  /* 0x00009200ff0e7b82 */ /* 0x000ef00000000800 */
[----:B------:R-:W4:Y:S01]  /*0070*/  LDC.64 R8, c[0x0][0x210] ;  /* 0x00008400ff087b82 */ /* 0x000f220000000a00 */
[----:B--2---:R-:W-:-:S04]  /*0080*/  UIMAD UR4, UR6, UR4, URZ ;  /* 0x00000004060472a4 */ /* 0x004fc8000f8e023f */
[----:B------:R-:W-:Y:S01]  /*0090*/  USHF.L.U32 UR6, UR4, 0x1, URZ ;  /* 0x0000000104067899 */ /* 0x000fe2000800063f */
[----:B-1----:R-:W-:Y:S01]  /*00a0*/  IMAD.SHL.U32 R6, R6, 0x80, RZ ;  /* 0x0000008006067824 */ /* 0x002fe200078e00ff */
[----:B0-----:R-:W-:-:S04]  /*00b0*/  SHF.R.U32.HI R2, RZ, 0x7, R168 ;  /* 0x00000007ff027819 */ /* 0x001fc800000116a8 */
[----:B------:R-:W-:Y:S02]  /*00c0*/  LOP3.LUT R0, R6, 0x7f, R168, 0xf8, !PT ;  /* 0x0000007f06007812 */ /* 0x000fe400078ef8a8 */
[----:B------:R-:W-:-:S03]  /*00d0*/  SGXT.U32 R2, R2, 0x1 ;  /* 0x000000010202781a */ /* 0x000fc60000000000 */
[----:B------:R-:W-:Y:S01]  /*00e0*/  IMAD R0, R0, UR5, RZ ;  /* 0x0000000500007c24 */ /* 0x000fe2000f8e02ff */
[----:B------:R-:W-:Y:S01]  /*00f0*/  UIMAD.WIDE UR4, UR4, 0x2, URZ ;  /* 0x00000002040478a5 */ /* 0x000fe2000f8e023f */
[----:B---3--:R-:W-:Y:S02]  /*0100*/  IMAD R5, R2, R14, RZ ;  /* 0x0000000e02057224 */ /* 0x008fe400078e02ff */
[C---:B------:R-:W-:Y:S02]  /*0110*/  IMAD.SHL.U32 R3, R0.reuse, 0x2, RZ ;  /* 0x0000000200037824 */ /* 0x040fe400078e00ff */
[----:B------:R-:W-:-:S03]  /*0120*/  IMAD.HI R0, R0, 0x2, RZ ;  /* 0x0000000200007827 */ /* 0x000fc600078e02ff */
[----:B----4-:R-:W-:Y:S01]  /*0130*/  IADD3 R3, P0, P1, R3, UR6, R8 ;  /* 0x0000000603037c10 */ /* 0x010fe2000f91e008 */
[----:B------:R-:W-:Y:S01]  /*0140*/  IMAD R7, R14, 0x2, R5 ;  /* 0x000000020e077824 */ /* 0x000fe200078e0205 */
[----:B------:R-:W-:Y:S02]  /*0150*/  ULDC.64 UR6, c[0x0][0x208] ;  /* 0x0000820000067ab9 */ /* 0x000fe40000000a00 */
[----:B------:R-:W-:Y:S01]  /*0160*/  IADD3.X R0, R0, UR5, R9, P0, P1 ;  /* 0x0000000500007c10 */ /* 0x000fe200087e2409 */
[C---:B------:R-:W-:Y:S01]  /*0170*/  IMAD R13, R14.reuse, 0x2, R7 ;  /* 0x000000020e0d7824 */ /* 0x040fe200078e0207 */
[-C--:B------:R-:W-:Y:S02]  /*0180*/  LEA R8, P0, R5, R3.reuse, 0x1 ;  /* 0x0000000305087211 */ /* 0x080fe400078008ff */
[----:B------:R-:W-:Y:S02]  /*0190*/  LEA R10, P1, R7, R3, 0x1 ;  /* 0x00000003070a7211 */ /* 0x000fe400078208ff */
[-C--:B------:R-:W-:Y:S01]  /*01a0*/  LEA.HI.X.SX32 R9, R5, R0.reuse, 0x1, P0 ;  /* 0x0000000005097211 */ /* 0x080fe200000f0eff */
[----:B------:R-:W-:Y:S01]  /*01b0*/  IMAD R5, R14, 0x2, R13 ;  /* 0x000000020e057824 */ /* 0x000fe200078e020d */
[----:B------:R-:W-:-:S02]  /*01c0*/  LEA.HI.X.SX32 R11, R7, R0, 0x1, P1 ;  /* 0x00000000070b7211 */ /* 0x000fc400008f0eff */
[CC--:B------:R-:W-:Y:S01]  /*01d0*/  LEA R12, P0, R13.reuse, R3.reuse, 0x1 ;  /* 0x000000030d0c7211 */ /* 0x0c0fe200078008ff */
[C---:B------:R-:W-:Y:S01]  /*01e0*/  IMAD R7, R14.reuse, 0x2, R5 ;  /* 0x000000020e077824 */ /* 0x040fe200078e0205 */
[----:B------:R0:W2:Y:S02]  /*01f0*/  LDG.E.U16 R2, desc[UR6][R8.64] ;  /* 0x0000000608027981 */ /* 0x0000a4000c1e1500 */
[-C--:B------:R-:W-:Y:S01]  /*0200*/  LEA.HI.X.SX32 R13, R13, R0.reuse, 0x1, P0 ;  /* 0x000000000d0d7211 */ /* 0x080fe200000f0eff */
[C---:B------:R-:W-:Y:S01]  /*0210*/  IMAD R15, R14.reuse, 0x2, R7 ;  /* 0x000000020e0f7824 */ /* 0x040fe200078e0207 */
[-C--:B------:R-:W-:Y:S01]  /*0220*/  LEA R16, P0, R5, R3.reuse, 0x1 ;  /* 0x0000000305107211 */ /* 0x080fe200078008ff */
[----:B------:R1:W3:Y:S01]  /*0230*/  LDG.E.U16 R4, desc[UR6][R10.64] ;  /* 0x000000060a047981 */ /* 0x0002e2000c1e1500 */
[-C--:B------:R-:W-:Y:S02]  /*0240*/  LEA R18, P1, R7, R3.reuse, 0x1 ;  /* 0x0000000307127211 */ /* 0x080fe400078208ff */
[-C--:B------:R-:W-:Y:S01]  /*0250*/  LEA.HI.X.SX32 R17, R5, R0.reuse, 0x1, P0 ;  /* 0x0000000005117211 */ /* 0x080fe200000f0eff */
[C---:B0-----:R-:W-:Y:S01]  /*0260*/  IMAD R9, R14.reuse, 0x2, R15 ;  /* 0x000000020e097824 */ /* 0x041fe200078e020f */
[-C--:B------:R-:W-:Y:S01]  /*0270*/  LEA R20, P0, R15, R3.reuse, 0x1 ;  /* 0x000000030f147211 */ /* 0x080fe200078008ff */
[----:B------:R0:W4:Y:S01]  /*0280*/  LDG.E.U16 R5, desc[UR6][R12.64] ;  /* 0x000000060c057981 */ /* 0x000122000c1e1500 */
[-C--:B------:R-:W-:Y:S01]  /*0290*/  LEA.HI.X.SX32 R19, R7, R0.reuse, 0x1, P1 ;  /* 0x0000000007137211 */ /* 0x080fe200008f0eff */
[C---:B-1----:R-:W-:Y:S01]  /*02a0*/  IMAD R11, R14.reuse, 0x2, R9 ;  /* 0x000000020e0b7824 */ /* 0x042fe200078e0209 */
[----:B------:R-:W-:Y:S01]  /*02b0*/  LEA.HI.X.SX32 R21, R15, R0, 0x1, P0 ;  /* 0x000000000f157211 */ /* 0x000fe200000f0eff */
[----:B------:R1:W5:Y:S01]  /*02c0*/  LDG.E.U16 R7, desc[UR6][R16.64] ;  /* 0x0000000610077981 */ /* 0x000362000c1e1500 */
[----:B------:R-:W-:Y:S01]  /*02d0*/  LEA R22, P0, R9, R3, 0x1 ;  /* 0x0000000309167211 */ /* 0x000fe200078008ff */
[----:B------:R-:W-:-:S02]  /*02e0*/  IMAD R15, R14, 0x2, R11 ;  /* 0x000000020e0f7824 */ /* 0x000fc400078e020b */
[----:B------:R1:W3:Y:S01]  /*02f0*/  LDG.E.U16 R8, desc[UR6][R18.64] ;  /* 0x0000000612087981 */ /* 0x0002e2000c1e1500 */
[-C--:B------:R-:W-:Y:S01]  /*0300*/  LEA.HI.X.SX32 R23, R9, R0.reuse, 0x1, P0 ;  /* 0x0000000009177211 */ /* 0x080fe200000f0eff */
[C---:B0-----:R-:W-:Y:S01]  /*0310*/  IMAD R13, R14.reuse, 0x2, R15 ;  /* 0x000000020e0d7824 */ /* 0x041fe200078e020f */
[-C--:B------:R-:W-:Y:S01]  /*0320*/  LEA R26, P1, R15, R3.reuse, 0x1 ;  /* 0x000000030f1a7211 */ /* 0x080fe200078208ff */
[----:B------:R0:W4:Y:S01]  /*0330*/  LDG.E.U16 R9, desc[UR6][R20.64] ;  /* 0x0000000614097981 */ /* 0x000122000c1e1500 */
[-C--:B------:R-:W-:Y:S02]  /*0340*/  LEA R24, P0, R11, R3.reuse, 0x1 ;  /* 0x000000030b187211 */ /* 0x080fe400078008ff */
[-C--:B------:R-:W-:Y:S01]  /*0350*/  LEA.HI.X.SX32 R27, R15, R0.reuse, 0x1, P1 ;  /* 0x000000000f1b7211 */ /* 0x080fe200008f0eff */
[C---:B------:R-:W-:Y:S01]  /*0360*/  IMAD R15, R14.reuse, 0x2, R13 ;  /* 0x000000020e0f7824 */ /* 0x040fe200078e020d */
[----:B------:R-:W-:Y:S01]  /*0370*/  LEA.HI.X.SX32 R25, R11, R0, 0x1, P0 ;  /* 0x000000000b197211 */ /* 0x000fe200000f0eff */
[----:B------:R-:W5:Y:S01]  /*0380*/  LDG.E.U16 R10, desc[UR6][R22.64] ;  /* 0x00000006160a7981 */ /* 0x000f62000c1e1500 */
[----:B------:R-:W-:Y:S01]  /*0390*/  LEA R28, P0, R13, R3, 0x1 ;  /* 0x000000030d1c7211 */ /* 0x000fe200078008ff */
[----:B-1----:R-:W-:-:S02]  /*03a0*/  IMAD R17, R14, 0x2, R15 ;  /* 0x000000020e117824 */ /* 0x002fc400078e020f */
[----:B------:R1:W4:Y:S01]  /*03b0*/  LDG.E.U16 R12, desc[UR6][R26.64] ;  /* 0x000000061a0c7981 */ /* 0x000322000c1e1500 */
[-C--:B------:R-:W-:Y:S01]  /*03c0*/  LEA.HI.X.SX32 R29, R13, R0.reuse, 0x1, P0 ;  /* 0x000000000d1d7211 */ /* 0x080fe200000f0eff */
[C---:B------:R-:W-:Y:S01]  /*03d0*/  IMAD R31, R14.reuse, 0x2, R17 ;  /* 0x000000020e1f7824 */ /* 0x040fe200078e0211 */
[CC--:B------:R-:W-:Y:S01]  /*03e0*/  LEA R18, P0, R15.reuse, R3.reuse, 0x1 ;  /* 0x000000030f127211 */ /* 0x0c0fe200078008ff */
[----:B------:R1:W5:Y:S02]  /*03f0*/  LDG.E.U16 R11, desc[UR6][R24.64] ;  /* 0x00000006180b7981 */ /* 0x000364000c1e1500 */
[C---:B------:R-:W-:Y:S01]  /*0400*/  IMAD R33, R14.reuse, 0x2, R31 ;  /* 0x000000020e217824 */ /* 0x040fe200078e021f */
[-C--:B------:R-:W-:Y:S01]  /*0410*/  LEA.HI.X.SX32 R19, R15, R0.reuse, 0x1, P0 ;  /* 0x000000000f137211 */ /* 0x080fe200000f0eff */
[----:B------:R1:W5:Y:S01]  /*0420*/  LDG.E.U16 R13, desc[UR6][R28.64] ;  /* 0x000000061c0d7981 */ /* 0x000362000c1e1500 */
[-C--:B0-----:R-:W-:Y:S01]  /*0430*/  LEA R20, P0, R17, R3.reuse, 0x1 ;  /* 0x0000000311147211 */ /* 0x081fe200078008ff */
[----:B-1----:R-:W-:Y:S01]  /*0440*/  IMAD R27, R14, 0x2, R33 ;  /* 0x000000020e1b7824 */ /* 0x002fe200078e0221 */
[----:B------:R-:W-:Y:S01]  /*0450*/  LEA R22, P1, R31, R3, 0x1 ;  /* 0x000000031f167211 */ /* 0x000fe200078208ff */
[----:B------:R-:W5:Y:S01]  /*0460*/  LDG.E.U16 R15, desc[UR6][R18.64] ;  /* 0x00000006120f7981 */ /* 0x000f62000c1e1500 */
[----:B------:R-:W-:-:S02]  /*0470*/  LEA.HI.X.SX32 R21, R17, R0, 0x1, P0 ;  /* 0x0000000011157211 */ /* 0x000fc400000f0eff */
[-C--:B------:R-:W-:Y:S01]  /*0480*/  LEA R24, P0, R33, R3.reuse, 0x1 ;  /* 0x0000000321187211 */ /* 0x080fe200078008ff */
[C---:B------:R-:W-:Y:S01]  /*0490*/  IMAD R29, R14.reuse, 0x2, R27 ;  /* 0x000000020e1d7824 */ /* 0x040fe200078e021b */
[-C--:B------:R-:W-:Y:S01]  /*04a0*/  LEA.HI.X.SX32 R23, R31, R0.reuse, 0x1, P1 ;  /* 0x000000001f177211 */ /* 0x080fe200008f0eff */
[----:B------:R-:W5:Y:S01]  /*04b0*/  LDG.E.U16 R16, desc[UR6][R20.64] ;  /* 0x0000000614107981 */ /* 0x000f62000c1e1500 */
[-C--:B------:R-:W-:Y:S01]  /*04c0*/  LEA.HI.X.SX32 R25, R33, R0.reuse, 0x1, P0 ;  /* 0x0000000021197211 */ /* 0x080fe200000f0eff */
[C---:B------:R-:W-:Y:S01]  /*04d0*/  IMAD R31, R14.reuse, 0x2, R29 ;  /* 0x000000020e1f7824 */ /* 0x040fe200078e021d */
[CC--:B------:R-:W-:Y:S01]  /*04e0*/  LEA R26, P0, R27.reuse, R3.reuse, 0x1 ;  /* 0x000000031b1a7211 */ /* 0x0c0fe200078008ff */
[----:B------:R0:W5:Y:S02]  /*04f0*/  LDG.E.U16 R17, desc[UR6][R22.64] ;  /* 0x0000000616117981 */ /* 0x000164000c1e1500 */
[----:B------:R-:W-:Y:S01]  /*0500*/  IMAD R33, R14, 0x2, R31 ;  /* 0x000000020e217824 */ /* 0x000fe200078e021f */
[----:B------:R-:W-:Y:S01]  /*0510*/  LEA.HI.X.SX32 R27, R27, R0, 0x1, P0 ;  /* 0x000000001b1b7211 */ /* 0x000fe200000f0eff */
[----:B------:R1:W5:Y:S01]  /*0520*/  LDG.E.U16 R18, desc[UR6][R24.64] ;  /* 0x0000000618127981 */ /* 0x000362000c1e1500 */
[----:B------:R-:W-:-:S02]  /*0530*/  LEA R28, P0, R29, R3, 0x1 ;  /* 0x000000031d1c7211 */ /* 0x000fc400078008ff */
[-C--:B------:R-:W-:Y:S01]  /*0540*/  LEA R30, P1, R31, R3.reuse, 0x1 ;  /* 0x000000031f1e7211 */ /* 0x080fe200078208ff */
[----:B------:R1:W5:Y:S01]  /*0550*/  LDG.E.U16 R19, desc[UR6][R26.64] ;  /* 0x000000061a137981 */ /* 0x000362000c1e1500 */
[----:B------:R-:W-:Y:S01]  /*0560*/  LEA.HI.X.SX32 R29, R29, R0, 0x1, P0 ;  /* 0x000000001d1d7211 */ /* 0x000fe200000f0eff */
[----:B0-----:R-:W-:Y:S01]  /*0570*/  IMAD R23, R14, 0x2, R33 ;  /* 0x000000020e177824 */ /* 0x001fe200078e0221 */
[----:B------:R-:W-:-:S03]  /*0580*/  LEA R32, P0, R33, R3, 0x1 ;  /* 0x0000000321207211 */ /* 0x000fc600078008ff */
[C---:B-1----:R-:W-:Y:S01]  /*0590*/  IMAD R25, R14.reuse, 0x2, R23 ;  /* 0x000000020e197824 */ /* 0x042fe200078e0217 */
[-C--:B------:R-:W-:Y:S01]  /*05a0*/  LEA.HI.X.SX32 R33, R33, R0.reuse, 0x1, P0 ;  /* 0x0000000021217211 */ /* 0x080fe200000f0eff */
[----:B------:R0:W5:Y:S01]  /*05b0*/  LDG.E.U16 R20, desc[UR6][R28.64] ;  /* 0x000000061c147981 */ /* 0x000162000c1e1500 */
        /* <DEDUP_REMOVED lines=8> */
[----:B0-----:R-:W-:Y:S01]  /*0640*/  IMAD R29, R14, 0x2, R27 ;  /* 0x000000020e1d7824 */ /* 0x001fe200078e021b */
[----:B------:R-:W-:Y:S01]  /*0650*/  LEA.HI.X.SX32 R37, R25, R0, 0x1, P0 ;  /* 0x0000000019257211 */ /* 0x000fe200000f0eff */
[----:B------:R0:W5:Y:S01]  /*0660*/  LDG.E.U16 R23, desc[UR6][R34.64] ;  /* 0x0000000622177981 */ /* 0x000162000c1e1500 */
[----:B------:R-:W-:-:S02]  /*0670*/  LEA R40, P0, R27, R3, 0x1 ;  /* 0x000000031b287211 */ /* 0x000fc400078008ff */
[-C--:B------:R-:W-:Y:S01]  /*0680*/  LEA R38, P1, R39, R3.reuse, 0x1 ;  /* 0x0000000327267211 */ /* 0x080fe200078208ff */
[----:B------:R0:W5:Y:S01]  /*0690*/  LDG.E.U16 R24, desc[UR6][R36.64] ;  /* 0x0000000624187981 */ /* 0x000162000c1e1500 */
[-C--:B------:R-:W-:Y:S01]  /*06a0*/  LEA.HI.X.SX32 R41, R27, R0.reuse, 0x1, P0 ;  /* 0x000000001b297211 */ /* 0x080fe200000f0eff */
[C---:B------:R-:W-:Y:S01]  /*06b0*/  IMAD R27, R14.reuse, 0x2, R29 ;  /* 0x000000020e1b7824 */ /* 0x040fe200078e021d */
[-C--:B-1----:R-:W-:Y:S02]  /*06c0*/  LEA R30, P0, R29, R3.reuse, 0x1 ;  /* 0x000000031d1e7211 */ /* 0x082fe400078008ff */
[-C--:B------:R-:W-:Y:S01]  /*06d0*/  LEA.HI.X.SX32 R39, R39, R0.reuse, 0x1, P1 ;  /* 0x0000000027277211 */ /* 0x080fe200008f0eff */
[----:B------:R-:W5:Y:S01]  /*06e0*/  LDG.E.U16 R26, desc[UR6][R40.64] ;  /* 0x00000006281a7981 */ /* 0x000f62000c1e1500 */
[-C--:B------:R-:W-:Y:S01]  /*06f0*/  LEA.HI.X.SX32 R31, R29, R0.reuse, 0x1, P0 ;  /* 0x000000001d1f7211 */ /* 0x080fe200000f0eff */
[C---:B------:R-:W-:Y:S01]  /*0700*/  IMAD R29, R14.reuse, 0x2, R27 ;  /* 0x000000020e1d7824 */ /* 0x040fe200078e021b */
[C---:B------:R-:W-:Y:S01]  /*0710*/  LEA R32, P0, R27.reuse, R3, 0x1 ;  /* 0x000000031b207211 */ /* 0x040fe200078008ff */
[----:B------:R1:W5:Y:S02]  /*0720*/  LDG.E.U16 R25, desc[UR6][R38.64] ;  /* 0x0000000626197981 */ /* 0x000364000c1e1500 */
[----:B------:R-:W-:Y:S01]  /*0730*/  IMAD R43, R14, 0x2, R29 ;  /* 0x000000020e2b7824 */ /* 0x000fe200078e021d */
[----:B------:R-:W-:-:S02]  /*0740*/  LEA.HI.X.SX32 R33, R27, R0, 0x1, P0 ;  /* 0x000000001b217211 */ /* 0x000fc400000f0eff */
[-C--:B0-----:R-:W-:Y:S01]  /*0750*/  LEA R34, P1, R29, R3.reuse, 0x1 ;  /* 0x000000031d227211 */ /* 0x081fe200078208ff */
[----:B------:R-:W5:Y:S01]  /*0760*/  LDG.E.U16 R27, desc[UR6][R30.64] ;  /* 0x000000061e1b7981 */ /* 0x000f62000c1e1500 */
[----:B------:R-:W-:Y:S01]  /*0770*/  LEA R36, P0, R43, R3, 0x1 ;  /* 0x000000032b247211 */ /* 0x000fe200078008ff */
[----:B-1----:R-:W-:-:S03]  /*0780*/  IMAD R39, R14, 0x2, R43 ;  /* 0x000000020e277824 */ /* 0x002fc600078e022b */
[-C--:B------:R-:W-:Y:S01]  /*0790*/  LEA.HI.X.SX32 R37, R43, R0.reuse, 0x1, P0 ;  /* 0x000000002b257211 */ /* 0x080fe200000f0eff */
[----:B------:R-:W5:Y:S01]  /*07a0*/  LDG.E.U16 R28, desc[UR6][R32.64] ;  /* 0x00000006201c7981 */ /* 0x000f62000c1e1500 */
[C---:B------:R-:W-:Y:S01]  /*07b0*/  IMAD R41, R14.reuse, 0x2, R39 ;  /* 0x000000020e297824 */ /* 0x040fe200078e0227 */
[-C--:B------:R-:W-:Y:S02]  /*07c0*/  LEA R38, P0, R39, R3.reuse, 0x1 ;  /* 0x0000000327267211 */ /* 0x080fe400078008ff */
[----:B------:R-:W5:Y:S01]  /*07d0*/  LDG.E.U16 R30, desc[UR6][R36.64] ;  /* 0x00000006241e7981 */ /* 0x000f62000c1e1500 */
[C---:B------:R-:W-:Y:S01]  /*07e0*/  IMAD R43, R14.reuse, 0x2, R41 ;  /* 0x000000020e2b7824 */ /* 0x040fe200078e0229 */
[-C--:B------:R-:W-:Y:S02]  /*07f0*/  LEA.HI.X.SX32 R35, R29, R0.reuse, 0x1, P1 ;  /* 0x000000001d237211 */ /* 0x080fe400008f0eff */
[-C--:B------:R-:W-:Y:S01]  /*0800*/  LEA.HI.X.SX32 R39, R39, R0.reuse, 0x1, P0 ;  /* 0x0000000027277211 */ /* 0x080fe200000f0eff */
[----:B------:R-:W-:Y:S01]  /*0810*/  IMAD R45, R14, 0x2, R43 ;  /* 0x000000020e2d7824 */ /* 0x000fe200078e022b */
[CC--:B------:R-:W-:Y:S01]  /*0820*/  LEA R40, P0, R41.reuse, R3.reuse, 0x1 ;  /* 0x0000000329287211 */ /* 0x0c0fe200078008ff */
[----:B------:R0:W5:Y:S03]  /*0830*/  LDG.E.U16 R29, desc[UR6][R34.64] ;  /* 0x00000006221d7981 */ /* 0x000166000c1e1500 */
[----:B------:R-:W-:Y:S01]  /*0840*/  LEA.HI.X.SX32 R41, R41, R0, 0x1, P0 ;  /* 0x0000000029297211 */ /* 0x000fe200000f0eff */
[----:B------:R1:W5:Y:S01]  /*0850*/  LDG.E.U16 R31, desc[UR6][R38.64] ;  /* 0x00000006261f7981 */ /* 0x000362000c1e1500 */
[----:B------:R-:W-:-:S02]  /*0860*/  LEA R44, P0, R45, R3, 0x1 ;  /* 0x000000032d2c7211 */ /* 0x000fc400078008ff */
[----:B------:R-:W-:Y:S01]  /*0870*/  LEA R42, P1, R43, R3, 0x1 ;  /* 0x000000032b2a7211 */ /* 0x000fe200078208ff */
[----:B------:R1:W5:Y:S01]  /*0880*/  LDG.E.U16 R32, desc[UR6][R40.64] ;  /* 0x0000000628207981 */ /* 0x000362000c1e1500 */
[----:B0-----:R-:W-:Y:S01]  /*0890*/  IMAD R35, R14, 0x2, R45 ;  /* 0x000000020e237824 */ /* 0x001fe200078e022d */
[----:B------:R-:W-:-:S03]  /*08a0*/  LEA.HI.X.SX32 R45, R45, R0, 0x1, P0 ;  /* 0x000000002d2d7211 */ /* 0x000fc600000f0eff */
[C---:B------:R-:W-:Y:S01]  /*08b0*/  IMAD R37, R14.reuse, 0x2, R35 ;  /* 0x000000020e257824 */ /* 0x040fe200078e0223 */
[CC--:B------:R-:W-:Y:S01]  /*08c0*/  LEA R46, P0, R35.reuse, R3.reuse, 0x1 ;  /* 0x00000003232e7211 */ /* 0x0c0fe200078008ff */
[----:B------:R-:W5:Y:S02]  /*08d0*/  LDG.E.U16 R34, desc[UR6][R44.64] ;  /* 0x000000062c227981 */ /* 0x000f64000c1e1500 */
[C---:B------:R-:W-:Y:S01]  /*08e0*/  IMAD R51, R14.reuse, 0x2, R37 ;  /* 0x000000020e337824 */ /* 0x040fe200078e0225 */
[-C--:B------:R-:W-:Y:S02]  /*08f0*/  LEA.HI.X.SX32 R47, R35, R0.reuse, 0x1, P0 ;  /* 0x00000000232f7211 */ /* 0x080fe400000f0eff */
[-C--:B------:R-:W-:Y:S01]  /*0900*/  LEA R48, P0, R37, R3.reuse, 0x1 ;  /* 0x0000000325307211 */ /* 0x080fe200078008ff */
[C---:B-1----:R-:W-:Y:S01]  /*0910*/  IMAD R39, R14.reuse, 0x2, R51 ;  /* 0x000000020e277824 */ /* 0x042fe200078e0233 */
[-C--:B------:R-:W-:Y:S01]  /*0920*/  LEA.HI.X.SX32 R43, R43, R0.reuse, 0x1, P1 ;  /* 0x000000002b2b7211 */ /* 0x080fe200008f0eff */
[----:B------:R-:W5:Y:S01]  /*0930*/  LDG.E.U16 R35, desc[UR6][R46.64] ;  /* 0x000000062e237981 */ /* 0x000f62000c1e1500 */
[-C--:B------:R-:W-:Y:S01]  /*0940*/  LEA.HI.X.SX32 R49, R37, R0.reuse, 0x1, P0 ;  /* 0x0000000025317211 */ /* 0x080fe200000f0eff */
[C---:B------:R-:W-:Y:S01]  /*0950*/  IMAD R41, R14.reuse, 0x2, R39 ;  /* 0x000000020e297824 */ /* 0x040fe200078e0227 */
[CC--:B------:R-:W-:Y:S01]  /*0960*/  LEA R52, P0, R39.reuse, R3.reuse, 0x1 ;  /* 0x0000000327347211 */ /* 0x0c0fe200078008ff */
[----:B------:R0:W5:Y:S03]  /*0970*/  LDG.E.U16 R33, desc[UR6][R42.64] ;  /* 0x000000062a217981 */ /* 0x000166000c1e1500 */
[----:B------:R-:W-:Y:S01]  /*0980*/  LEA.HI.X.SX32 R53, R39, R0, 0x1, P0 ;  /* 0x0000000027357211 */ /* 0x000fe200000f0eff */
[----:B------:R-:W-:Y:S01]  /*0990*/  IMAD R39, R14, 0x2, R41 ;  /* 0x000000020e277824 */ /* 0x000fe200078e0229 */
[-C--:B------:R-:W-:Y:S01]  /*09a0*/  LEA R50, P1, R51, R3.reuse, 0x1 ;  /* 0x0000000333327211 */ /* 0x080fe200078208ff */
[----:B------:R1:W5:Y:S01]  /*09b0*/  LDG.E.U16 R36, desc[UR6][R48.64] ;  /* 0x0000000630247981 */ /* 0x000362000c1e1500 */
[----:B0-----:R-:W-:-:S03]  /*09c0*/  LEA R42, P0, R41, R3, 0x1 ;  /* 0x00000003292a7211 */ /* 0x001fc600078008ff */
[----:B------:R-:W5:Y:S01]  /*09d0*/  LDG.E.U16 R38, desc[UR6][R52.64] ;  /* 0x0000000634267981 */ /* 0x000f62000c1e1500 */
[----:B------:R-:W-:Y:S01]  /*09e0*/  LEA.HI.X.SX32 R43, R41, R0, 0x1, P0 ;  /* 0x00000000292b7211 */ /* 0x000fe200000f0eff */
[----:B------:R-:W-:Y:S01]  /*09f0*/  IMAD R41, R14, 0x2, R39 ;  /* 0x000000020e297824 */ /* 0x000fe200078e0227 */
[----:B------:R-:W-:-:S03]  /*0a00*/  LEA R44, P0, R39, R3, 0x1 ;  /* 0x00000003272c7211 */ /* 0x000fc600078008ff */
[C---:B------:R-:W-:Y:S01]  /*0a10*/  IMAD R55, R14.reuse, 0x2, R41 ;  /* 0x000000020e377824 */ /* 0x040fe200078e0229 */
[-C--:B------:R-:W-:Y:S02]  /*0a20*/  LEA.HI.X.SX32 R51, R51, R0.reuse, 0x1, P1 ;  /* 0x0000000033337211 */ /* 0x080fe400008f0eff */
[-C--:B------:R-:W-:Y:S01]  /*0a30*/  LEA.HI.X.SX32 R45, R39, R0.reuse, 0x1, P0 ;  /* 0x00000000272d7211 */ /* 0x080fe200000f0eff */
[C---:B------:R-:W-:Y:S01]  /*0a40*/  IMAD R57, R14.reuse, 0x2, R55 ;  /* 0x000000020e397824 */ /* 0x040fe200078e0237 */
[C---:B-1----:R-:W-:Y:S01]  /*0a50*/  LEA R48, P0, R55.reuse, R3, 0x1 ;  /* 0x0000000337307211 */ /* 0x042fe200078008ff */
[----:B------:R0:W5:Y:S02]  /*0a60*/  LDG.E.U16 R37, desc[UR6][R50.64] ;  /* 0x0000000632257981 */ /* 0x000164000c1e1500 */
[C---:B------:R-:W-:Y:S01]  /*0a70*/  IMAD R59, R14.reuse, 0x2, R57 ;  /* 0x000000020e3b7824 */ /* 0x040fe200078e0239 */
[----:B------:R-:W-:Y:S01]  /*0a80*/  LEA.HI.X.SX32 R49, R55, R0, 0x1, P0 ;  /* 0x0000000037317211 */ /* 0x000fe200000f0eff */
[----:B------:R-:W5:Y:S02]  /*0a90*/  LDG.E.U16 R39, desc[UR6][R42.64] ;  /* 0x000000062a277981 */ /* 0x000f64000c1e1500 */
[----:B------:R-:W-:-:S02]  /*0aa0*/  IMAD R55, R14, 0x2, R59 ;  /* 0x000000020e377824 */ /* 0x000fc400078e023b */
[----:B------:R-:W5:Y:S01]  /*0ab0*/  LDG.E.U16 R40, desc[UR6][R44.64] ;  /* 0x000000062c287981 */ /* 0x000f62000c1e1500 */
[----:B0-----:R-:W-:-:S04]  /*0ac0*/  LEA R50, P0, R57, R3, 0x1 ;  /* 0x0000000339327211 */ /* 0x001fc800078008ff */
[----:B------:R-:W-:Y:S01]  /*0ad0*/  LEA.HI.X.SX32 R51, R57, R0, 0x1, P0 ;  /* 0x0000000039337211 */ /* 0x000fe200000f0eff */
[C---:B------:R-:W-:Y:S01]  /*0ae0*/  IMAD R57, R14.reuse, 0x2, R55 ;  /* 0x000000020e397824 */ /* 0x040fe200078e0237 */
[----:B------:R0:W5:Y:S03]  /*0af0*/  LDG.E.U16 R42, desc[UR6][R48.64] ;  /* 0x00000006302a7981 */ /* 0x000166000c1e1500 */
[C---:B------:R-:W-:Y:S01]  /*0b00*/  IMAD R61, R14.reuse, 0x2, R57 ;  /* 0x000000020e3d7824 */ /* 0x040fe200078e0239 */
[----:B------:R-:W-:Y:S01]  /*0b10*/  LEA R52, P0, R59, R3, 0x1 ;  /* 0x000000033b347211 */ /* 0x000fe200078008ff */
[----:B------:R1:W5:Y:S02]  /*0b20*/  LDG.E.U16 R43, desc[UR6][R50.64] ;  /* 0x00000006322b7981 */ /* 0x000364000c1e1500 */
[----:B------:R-:W-:-:S04]  /*0b30*/  IMAD R63, R14, 0x2, R61 ;  /* 0x000000020e3f7824 */ /* 0x000fc800078e023d */
[----:B------:R-:W-:-:S04]  /*0b40*/  IMAD R65, R14, 0x2, R63 ;  /* 0x000000020e417824 */ /* 0x000fc800078e023f */
[----:B0-----:R-:W-:Y:S01]  /*0b50*/  IMAD R49, R14, 0x2, R65 ;  /* 0x000000020e317824 */ /* 0x001fe200078e0241 */
[----:B------:R-:W-:-:S03]  /*0b60*/  LEA.HI.X.SX32 R53, R59, R0, 0x1, P0 ;  /* 0x000000003b357211 */ /* 0x000fc600000f0eff */
[C---:B-1----:R-:W-:Y:S02]  /*0b70*/  IMAD R51, R14.reuse, 0x2, R49 ;  /* 0x000000020e337824 */ /* 0x042fe400078e0231 */
[----:B------:R0:W5:Y:S02]  /*0b80*/  LDG.E.U16 R44, desc[UR6][R52.64] ;  /* 0x00000006342c7981 */ /* 0x000164000c1e1500 */
[C---:B------:R-:W-:Y:S01]  /*0b90*/  IMAD R67, R14.reuse, 0x2, R51 ;  /* 0x000000020e437824 */ /* 0x040fe200078e0233 */
[-C--:B------:R-:W-:Y:S02]  /*0ba0*/  LEA R46, P1, R41, R3.reuse, 0x1 ;  /* 0x00000003292e7211 */ /* 0x080fe400078208ff */
[-C--:B------:R-:W-:Y:S01]  /*0bb0*/  LEA R56, P0, R57, R3.reuse, 0x1 ;  /* 0x0000000339387211 */ /* 0x080fe200078008ff */
[C---:B0-----:R-:W-:Y:S01]  /*0bc0*/  IMAD R53, R14.reuse, 0x2, R67 ;  /* 0x000000020e357824 */ /* 0x041fe200078e0243 */
[-C--:B------:R-:W-:Y:S02]  /*0bd0*/  LEA.HI.X.SX32 R47, R41, R0.reuse, 0x1, P1 ;  /* 0x00000000292f7211 */ /* 0x080fe400008f0eff */
[-C--:B------:R-:W-:Y:S01]  /*0be0*/  LEA.HI.X.SX32 R57, R57, R0.reuse, 0x1, P0 ;  /* 0x0000000039397211 */ /* 0x080fe200000f0eff */
[C---:B------:R-:W-:Y:S01]  /*0bf0*/  IMAD R69, R14.reuse, 0x2, R53 ;  /* 0x000000020e457824 */ /* 0x040fe200078e0235 */
[-C--:B------:R-:W-:Y:S01]  /*0c00*/  LEA R54, P1, R55, R3.reuse, 0x1 ;  /* 0x0000000337367211 */ /* 0x080fe200078208ff */
[----:B------:R-:W5:Y:S01]  /*0c10*/  LDG.E.U16 R41, desc[UR6][R46.64] ;  /* 0x000000062e297981 */ /* 0x000f62000c1e1500 */
[----:B------:R-:W-:Y:S01]  /*0c20*/  LEA R58, P0, R61, R3, 0x1 ;  /* 0x000000033d3a7211 */ /* 0x000fe200078008ff */
[----:B------:R-:W-:Y:S01]  /*0c30*/  IMAD R71, R14, 0x2, R69 ;  /* 0x000000020e477824 */ /* 0x000fe200078e0245 */
[----:B------:R-:W-:-:S02]  /*0c40*/  LEA.HI.X.SX32 R55, R55, R0, 0x1, P1 ;  /* 0x0000000037377211 */ /* 0x000fc400008f0eff */
[-C--:B------:R-:W-:Y:S01]  /*0c50*/  LEA.HI.X.SX32 R59, R61, R0.reuse, 0x1, P0 ;  /* 0x000000003d3b7211 */ /* 0x080fe200000f0eff */
[C---:B------:R-:W-:Y:S01]  /*0c60*/  IMAD R73, R14.reuse, 0x2, R71 ;  /* 0x000000020e497824 */ /* 0x040fe200078e0247 */
[CC--:B------:R-:W-:Y:S01]  /*0c70*/  LEA R60, P0, R63.reuse, R3.reuse, 0x1 ;  /* 0x000000033f3c7211 */ /* 0x0c0fe200078008ff */
[----:B------:R0:W5:Y:S02]  /*0c80*/  LDG.E.U16 R45, desc[UR6][R54.64] ;  /* 0x00000006362d7981 */ /* 0x000164000c1e1500 */
[C---:B------:R-:W-:Y:S01]  /*0c90*/  IMAD R75, R14.reuse, 0x2, R73 ;  /* 0x000000020e4b7824 */ /* 0x040fe200078e0249 */
[----:B------:R-:W-:Y:S01]  /*0ca0*/  LEA.HI.X.SX32 R61, R63, R0, 0x1, P0 ;  /* 0x000000003f3d7211 */ /* 0x000fe200000f0eff */
[----:B------:R1:W5:Y:S02]  /*0cb0*/  LDG.E.U16 R46, desc[UR6][R56.64] ;  /* 0x00000006382e7981 */ /* 0x000364000c1e1500 */
[----:B------:R-:W-:Y:S01]  /*0cc0*/  IMAD R77, R14, 0x2, R75 ;  /* 0x000000020e4d7824 */ /* 0x000fe200078e024b */
[-C--:B------:R-:W-:Y:S01]  /*0cd0*/  LEA R62, P1, R65, R3.reuse, 0x1 ;  /* 0x00000003413e7211 */ /* 0x080fe200078208ff */
[----:B------:R1:W5:Y:S01]  /*0ce0*/  LDG.E.U16 R47, desc[UR6][R58.64] ;  /* 0x000000063a2f7981 */ /* 0x000362000c1e1500 */
[----:B0-----:R-:W-:-:S03]  /*0cf0*/  LEA R54, P0, R49, R3, 0x1 ;  /* 0x0000000331367211 */ /* 0x001fc600078008ff */
[----:B------:R0:W5:Y:S01]  /*0d00*/  LDG.E.U16 R48, desc[UR6][R60.64] ;  /* 0x000000063c307981 */ /* 0x000162000c1e1500 */
[-C--:B------:R-:W-:Y:S02]  /*0d10*/  LEA.HI.X.SX32 R55, R49, R0.reuse, 0x1, P0 ;  /* 0x0000000031377211 */ /* 0x080fe400000f0eff */
[-C--:B-1----:R-:W-:Y:S01]  /*0d20*/  LEA R56, P0, R51, R3.reuse, 0x1 ;  /* 0x0000000333387211 */ /* 0x082fe200078008ff */
[C---:B------:R-:W-:Y:S01]  /*0d30*/  IMAD R79, R14.reuse, 0x2, R77 ;  /* 0x000000020e4f7824 */ /* 0x040fe200078e024d */
[-C--:B------:R-:W-:Y:S01]  /*0d40*/  LEA.HI.X.SX32 R63, R65, R0.reuse, 0x1, P1 ;  /* 0x00000000413f7211 */ /* 0x080fe200008f0eff */
[----:B------:R-:W5:Y:S01]  /*0d50*/  LDG.E.U16 R50, desc[UR6][R54.64] ;  /* 0x0000000636327981 */ /* 0x000f62000c1e1500 */
[-C--:B------:R-:W-:Y:S02]  /*0d60*/  LEA.HI.X.SX32 R57, R51, R0.reuse, 0x1, P0 ;  /* 0x0000000033397211 */ /* 0x080fe400000f0eff */
[CC--:B------:R-:W-:Y:S01]  /*0d70*/  LEA R58, P0, R67.reuse, R3.reuse, 0x1 ;  /* 0x00000003433a7211 */ /* 0x0c0fe200078008ff */
[C---:B------:R-:W-:Y:S01]  /*0d80*/  IMAD R81, R14.reuse, 0x2, R79 ;  /* 0x000000020e517824 */ /* 0x040fe200078e024f */
[----:B------:R1:W5:Y:S02]  /*0d90*/  LDG.E.U16 R49, desc[UR6][R62.64] ;  /* 0x000000063e317981 */ /* 0x000364000c1e1500 */
[-C--:B------:R-:W-:Y:S01]  /*0da0*/  LEA.HI.X.SX32 R59, R67, R0.reuse, 0x1, P0 ;  /* 0x00000000433b7211 */ /* 0x080fe200000f0eff */
[C---:B------:R-:W-:Y:S01]  /*0db0*/  IMAD R83, R14.reuse, 0x2, R81 ;  /* 0x000000020e537824 */ /* 0x040fe200078e0251 */
[-C--:B0-----:R-:W-:Y:S01]  /*0dc0*/  LEA R60, P0, R69, R3.reuse, 0x1 ;  /* 0x00000003453c7211 */ /* 0x081fe200078008ff */
[----:B------:R-:W5:Y:S01]  /*0dd0*/  LDG.E.U16 R51, desc[UR6][R56.64] ;  /* 0x0000000638337981 */ /* 0x000f62000c1e1500 */
[-C--:B------:R-:W-:Y:S01]  /*0de0*/  LEA R64, P1, R53, R3.reuse, 0x1 ;  /* 0x0000000335407211 */ /* 0x080fe200078208ff */
[C---:B------:R-:W-:Y:S01]  /*0df0*/  IMAD R85, R14.reuse, 0x2, R83 ;  /* 0x000000020e557824 */ /* 0x040fe200078e0253 */
[-C--:B------:R-:W-:Y:S01]  /*0e00*/  LEA.HI.X.SX32 R61, R69, R0.reuse, 0x1, P0 ;  /* 0x00000000453d7211 */ /* 0x080fe200000f0eff */
[----:B------:R-:W5:Y:S01]  /*0e10*/  LDG.E.U16 R52, desc[UR6][R58.64] ;  /* 0x000000063a347981 */ /* 0x000f62000c1e1500 */
[----:B-1----:R-:W-:Y:S01]  /*0e20*/  LEA R62, P0, R71, R3, 0x1 ;  /* 0x00000003473e7211 */ /* 0x002fe200078008ff */
[----:B------:R-:W-:Y:S01]  /*0e30*/  IMAD R87, R14, 0x2, R85 ;  /* 0x000000020e577824 */ /* 0x000fe200078e0255 */
[-C--:B------:R-:W-:Y:S01]  /*0e40*/  LEA.HI.X.SX32 R65, R53, R0.reuse, 0x1, P1 ;  /* 0x0000000035417211 */ /* 0x080fe200008f0eff */
[----:B------:R-:W5:Y:S01]  /*0e50*/  LDG.E.U16 R54, desc[UR6][R60.64] ;  /* 0x000000063c367981 */ /* 0x000f62000c1e1500 */
[----:B------:R-:W-:-:S02]  /*0e60*/  LEA.HI.X.SX32 R63, R71, R0, 0x1, P0 ;  /* 0x00000000473f7211 */ /* 0x000fc400000f0eff */
[CC--:B------:R-:W-:Y:S01]  /*0e70*/  LEA R66, P0, R73.reuse, R3.reuse, 0x1 ;  /* 0x0000000349427211 */ /* 0x0c0fe200078008ff */
[C---:B------:R-:W-:Y:S01]  /*0e80*/  IMAD R89, R14.reuse, 0x2, R87 ;  /* 0x000000020e597824 */ /* 0x040fe200078e0257 */
[----:B------:R0:W5:Y:S02]  /*0e90*/  LDG.E.U16 R53, desc[UR6][R64.64] ;  /* 0x0000000640357981 */ /* 0x000164000c1e1500 */
[-C--:B------:R-:W-:Y:S01]  /*0ea0*/  LEA.HI.X.SX32 R67, R73, R0.reuse, 0x1, P0 ;  /* 0x0000000049437211 */ /* 0x080fe200000f0eff */
[C---:B------:R-:W-:Y:S01]  /*0eb0*/  IMAD R91, R14.reuse, 0x2, R89 ;  /* 0x000000020e5b7824 */ /* 0x040fe200078e0259 */
[-C--:B------:R-:W-:Y:S01]  /*0ec0*/  LEA R68, P1, R75, R3.reuse, 0x1 ;  /* 0x000000034b447211 */ /* 0x080fe200078208ff */
[----:B------:R-:W5:Y:S01]  /*0ed0*/  LDG.E.U16 R55, desc[UR6][R62.64] ;  /* 0x000000063e377981 */ /* 0x000f62000c1e1500 */
[C---:B0-----:R-:W-:Y:S01]  /*0ee0*/  LEA R64, P0, R77.reuse, R3, 0x1 ;  /* 0x000000034d407211 */ /* 0x041fe200078008ff */
[----:B------:R-:W-:Y:S02]  /*0ef0*/  IMAD R93, R14, 0x2, R91 ;  /* 0x000000020e5d7824 */ /* 0x000fe400078e025b */
[----:B------:R0:W5:Y:S01]  /*0f00*/  LDG.E.U16 R56, desc[UR6][R66.64] ;  /* 0x0000000642387981 */ /* 0x000162000c1e1500 */
[----:B------:R-:W-:-:S02]  /*0f10*/  LEA.HI.X.SX32 R65, R77, R0, 0x1, P0 ;  /* 0x000000004d417211 */ /* 0x000fc400000f0eff */
[-C--:B------:R-:W-:Y:S02]  /*0f20*/  LEA R70, P0, R79, R3.reuse, 0x1 ;  /* 0x000000034f467211 */ /* 0x080fe400078008ff */
[-C--:B------:R-:W-:Y:S01]  /*0f30*/  LEA.HI.X.SX32 R69, R75, R0.reuse, 0x1, P1 ;  /* 0x000000004b457211 */ /* 0x080fe200008f0eff */
[----:B------:R-:W5:Y:S01]  /*0f40*/  LDG.E.U16 R58, desc[UR6][R64.64] ;  /* 0x00000006403a7981 */ /* 0x000f62000c1e1500 */
[-C--:B------:R-:W-:Y:S01]  /*0f50*/  LEA.HI.X.SX32 R71, R79, R0.reuse, 0x1, P0 ;  /* 0x000000004f477211 */ /* 0x080fe200000f0eff */
[C---:B------:R-:W-:Y:S01]  /*0f60*/  IMAD R79, R14.reuse, 0x2, R93 ;  /* 0x000000020e4f7824 */ /* 0x040fe200078e025d */
[-C--:B------:R-:W-:Y:S01]  /*0f70*/  LEA R72, P0, R81, R3.reuse, 0x1 ;  /* 0x0000000351487211 */ /* 0x080fe200078008ff */
[----:B------:R1:W5:Y:S02]  /*0f80*/  LDG.E.U16 R57, desc[UR6][R68.64] ;  /* 0x0000000644397981 */ /* 0x000364000c1e1500 */
[C---:B------:R-:W-:Y:S01]  /*0f90*/  IMAD R95, R14.reuse, 0x2, R79 ;  /* 0x000000020e5f7824 */ /* 0x040fe200078e024f */
[----:B------:R-:W-:Y:S01]  /*0fa0*/  LEA R74, P1, R83, R3, 0x1 ;  /* 0x00000003534a7211 */ /* 0x000fe200078208ff */
[----:B------:R2:W5:Y:S01]  /*0fb0*/  LDG.E.U16 R59, desc[UR6][R70.64] ;  /* 0x00000006463b7981 */ /* 0x000562000c1e1500 */
[-C--:B------:R-:W-:Y:S01]  /*0fc0*/  LEA.HI.X.SX32 R73, R81, R0.reuse, 0x1, P0 ;  /* 0x0000000051497211 */ /* 0x080fe200000f0eff */
[----:B------:R-:W-:Y:S01]  /*0fd0*/  IMAD R81, R14, 0x2, R95 ;  /* 0x000000020e517824 */ /* 0x000fe200078e025f */
[----:B------:R-:W-:-:S02]  /*0fe0*/  LEA.HI.X.SX32 R75, R83, R0, 0x1, P1 ;  /* 0x00000000534b7211 */ /* 0x000fc400008f0eff */
[-C--:B0-----:R-:W-:Y:S01]  /*0ff0*/  LEA R66, P0, R85, R3.reuse, 0x1 ;  /* 0x0000000355427211 */ /* 0x081fe200078008ff */
[C---:B------:R-:W-:Y:S01]  /*1000*/  IMAD R83, R14.reuse, 0x2, R81 ;  /* 0x000000020e537824 */ /* 0x040fe200078e0251 */
[-C--:B------:R-:W-:Y:S01]  /*1010*/  LEA R76, P1, R91, R3.reuse, 0x1 ;  /* 0x000000035b4c7211 */ /* 0x080fe200078208ff */
[----:B------:R0:W5:Y:S01]  /*1020*/  LDG.E.U16 R60, desc[UR6][R72.64] ;  /* 0x00000006483c7981 */ /* 0x000162000c1e1500 */
[-C--:B------:R-:W-:Y:S01]  /*1030*/  LEA.HI.X.SX32 R67, R85, R0.reuse, 0x1, P0 ;  /* 0x0000000055437211 */ /* 0x080fe200000f0eff */
[C---:B------:R-:W-:Y:S01]  /*1040*/  IMAD R85, R14.reuse, 0x2, R83 ;  /* 0x000000020e557824 */ /* 0x040fe200078e0253 */
[CC--:B-1----:R-:W-:Y:S01]  /*1050*/  LEA R68, P0, R87.reuse, R3.reuse, 0x1 ;  /* 0x0000000357447211 */ /* 0x0c2fe200078008ff */
[----:B------:R1:W5:Y:S02]  /*1060*/  LDG.E.U16 R61, desc[UR6][R74.64] ;  /* 0x000000064a3d7981 */ /* 0x000364000c1e1500 */
[C---:B------:R-:W-:Y:S01]  /*1070*/  IMAD R97, R14.reuse, 0x2, R85 ;  /* 0x000000020e617824 */ /* 0x040fe200078e0255 */
[-C--:B------:R-:W-:Y:S01]  /*1080*/  LEA.HI.X.SX32 R69, R87, R0.reuse, 0x1, P0 ;  /* 0x0000000057457211 */ /* 0x080fe200000f0eff */
[----:B------:R-:W5:Y:S02]  /*1090*/  LDG.E.U16 R62, desc[UR6][R66.64] ;  /* 0x00000006423e7981 */ /* 0x000f64000c1e1500 */
[C---:B------:R-:W-:Y:S01]  /*10a0*/  IMAD R87, R14.reuse, 0x2, R97 ;  /* 0x000000020e577824 */ /* 0x040fe200078e0261 */
[C---:B--2---:R-:W-:Y:S01]  /*10b0*/  LEA R70, P0, R89.reuse, R3, 0x1 ;  /* 0x0000000359467211 */ /* 0x044fe200078008ff */
[----:B------:R-:W2:Y:S02]  /*10c0*/  LDG.E.U16 R63, desc[UR6][R68.64] ;  /* 0x00000006443f7981 */ /* 0x000ea4000c1e1500 */
[----:B------:R-:W-:Y:S01]  /*10d0*/  IMAD R99, R14, 0x2, R87 ;  /* 0x000000020e637824 */ /* 0x000fe200078e0257 */
[----:B------:R-:W-:-:S03]  /*10e0*/  LEA.HI.X.SX32 R71, R89, R0, 0x1, P0 ;  /* 0x0000000059477211 */ /* 0x000fc600000f0eff */
[C---:B------:R-:W-:Y:S01]  /*10f0*/  IMAD R89, R14.reuse, 0x2, R99 ;  /* 0x000000020e597824 */ /* 0x040fe200078e0263 */
[-C--:B------:R-:W-:Y:S01]  /*1100*/  LEA.HI.X.SX32 R77, R91, R0.reuse, 0x1, P1 ;  /* 0x000000005b4d7211 */ /* 0x080fe200008f0eff */
[----:B------:R-:W2:Y:S01]  /*1110*/  LDG.E.U16 R64, desc[UR6][R70.64] ;  /* 0x0000000646407981 */ /* 0x000ea2000c1e1500 */
[CC--:B0-----:R-:W-:Y:S01]  /*1120*/  LEA R72, P0, R93.reuse, R3.reuse, 0x1 ;  /* 0x000000035d487211 */ /* 0x0c1fe200078008ff */
[C---:B------:R-:W-:Y:S02]  /*1130*/  IMAD R91, R14.reuse, 0x2, R89 ;  /* 0x000000020e5b7824 */ /* 0x040fe400078e0259 */
[----:B------:R0:W2:Y:S01]  /*1140*/  LDG.E.U16 R65, desc[UR6][R76.64] ;  /* 0x000000064c417981 */ /* 0x0000a2000c1e1500 */
[----:B------:R-:W-:Y:S01]  /*1150*/  LEA.HI.X.SX32 R73, R93, R0, 0x1, P0 ;  /* 0x000000005d497211 */ /* 0x000fe200000f0eff */
[----:B------:R-:W-:Y:S01]  /*1160*/  IMAD R93, R14, 0x2, R91 ;  /* 0x000000020e5d7824 */ /* 0x000fe200078e025b */
[----:B-1----:R-:W-:-:S03]  /*1170*/  LEA R74, P0, R79, R3, 0x1 ;  /* 0x000000034f4a7211 */ /* 0x002fc600078008ff */
[C---:B------:R-:W-:Y:S01]  /*1180*/  IMAD R101, R14.reuse, 0x2, R93 ;  /* 0x000000020e657824 */ /* 0x040fe200078e025d */
[-C--:B------:R-:W-:Y:S01]  /*1190*/  LEA.HI.X.SX32 R75, R79, R0.reuse, 0x1, P0 ;  /* 0x000000004f4b7211 */ /* 0x080fe200000f0eff */
[----:B------:R-:W2:Y:S01]  /*11a0*/  LDG.E.U16 R66, desc[UR6][R72.64] ;  /* 0x0000000648427981 */ /* 0x000ea2000c1e1500 */
[-C--:B------:R-:W-:Y:S01]  /*11b0*/  LEA R78, P0, R95, R3.reuse, 0x1 ;  /* 0x000000035f4e7211 */ /* 0x080fe200078008ff */
[C---:B------:R-:W-:Y:S01]  /*11c0*/  IMAD R103, R14.reuse, 0x2, R101 ;  /* 0x000000020e677824 */ /* 0x040fe200078e0265 */
[----:B------:R-:W-:Y:S01]  /*11d0*/  LEA R80, P1, R81, R3, 0x1 ;  /* 0x0000000351507211 */ /* 0x000fe200078208ff */
[----:B------:R-:W2:Y:S01]  /*11e0*/  LDG.E.U16 R67, desc[UR6][R74.64] ;  /* 0x000000064a437981 */ /* 0x000ea2000c1e1500 */
[----:B------:R-:W-:Y:S01]  /*11f0*/  LEA.HI.X.SX32 R79, R95, R0, 0x1, P0 ;  /* 0x000000005f4f7211 */ /* 0x000fe200000f0eff */
[----:B------:R-:W-:-:S04]  /*1200*/  IMAD R95, R14, 0x2, R103 ;  /* 0x000000020e5f7824 */ /* 0x000fc800078e0267 */
[C---:B------:R-:W-:Y:S01]  /*1210*/  IMAD R105, R14.reuse, 0x2, R95 ;  /* 0x000000020e697824 */ /* 0x040fe200078e025f */
[----:B0-----:R-:W-:Y:S01]  /*1220*/  LEA R76, P0, R83, R3, 0x1 ;  /* 0x00000003534c7211 */ /* 0x001fe200078008ff */
[----:B------:R0:W2:Y:S02]  /*1230*/  LDG.E.U16 R68, desc[UR6][R78.64] ;  /* 0x000000064e447981 */ /* 0x0000a4000c1e1500 */
[----:B------:R-:W-:-:S04]  /*1240*/  IMAD R107, R14, 0x2, R105 ;  /* 0x000000020e6b7824 */ /* 0x000fc800078e0269 */
[----:B------:R-:W-:-:S04]  /*1250*/  IMAD R109, R14, 0x2, R107 ;  /* 0x000000020e6d7824 */ /* 0x000fc800078e026b */
[----:B------:R-:W-:Y:S01]  /*1260*/  IMAD R111, R14, 0x2, R109 ;  /* 0x000000020e6f7824 */ /* 0x000fe200078e026d */
[----:B------:R-:W-:-:S03]  /*1270*/  LEA.HI.X.SX32 R77, R83, R0, 0x1, P0 ;  /* 0x00000000534d7211 */ /* 0x000fc600000f0eff */
[C---:B------:R-:W-:Y:S01]  /*1280*/  IMAD R113, R14.reuse, 0x2, R111 ;  /* 0x000000020e717824 */ /* 0x040fe200078e026f */
[CC--:B------:R-:W-:Y:S01]  /*1290*/  LEA R82, P0, R85.reuse, R3.reuse, 0x1 ;  /* 0x0000000355527211 */ /* 0x0c0fe200078008ff */
[----:B------:R-:W2:Y:S02]  /*12a0*/  LDG.E.U16 R70, desc[UR6][R76.64] ;  /* 0x000000064c467981 */ /* 0x000ea4000c1e1500 */
[C---:B------:R-:W-:Y:S01]  /*12b0*/  IMAD R115, R14.reuse, 0x2, R113 ;  /* 0x000000020e737824 */ /* 0x040fe200078e0271 */
[-C--:B------:R-:W-:Y:S02]  /*12c0*/  LEA.HI.X.SX32 R83, R85, R0.reuse, 0x1, P0 ;  /* 0x0000000055537211 */ /* 0x080fe400000f0eff */
[-C--:B------:R-:W-:Y:S01]  /*12d0*/  LEA R84, P0, R97, R3.reuse, 0x1 ;  /* 0x0000000361547211 */ /* 0x080fe200078008ff */
[C---:B------:R-:W-:Y:S01]  /*12e0*/  IMAD R117, R14.reuse, 0x2, R115 ;  /* 0x000000020e757824 */ /* 0x040fe200078e0273 */
[-C--:B------:R-:W-:Y:S01]  /*12f0*/  LEA.HI.X.SX32 R81, R81, R0.reuse, 0x1, P1 ;  /* 0x0000000051517211 */ /* 0x080fe200008f0eff */
[----:B------:R-:W2:Y:S01]  /*1300*/  LDG.E.U16 R71, desc[UR6][R82.64] ;  /* 0x0000000652477981 */ /* 0x000ea2000c1e1500 */
[-C--:B------:R-:W-:Y:S01]  /*1310*/  LEA.HI.X.SX32 R85, R97, R0.reuse, 0x1, P0 ;  /* 0x0000000061557211 */ /* 0x080fe200000f0eff */
[C---:B------:R-:W-:Y:S01]  /*1320*/  IMAD R119, R14.reuse, 0x2, R117 ;  /* 0x000000020e777824 */ /* 0x040fe200078e0275 */
[C---:B0-----:R-:W-:Y:S01]  /*1330*/  LEA R78, P0, R99.reuse, R3, 0x1 ;  /* 0x00000003634e7211 */ /* 0x041fe200078008ff */
[----:B------:R0:W2:Y:S02]  /*1340*/  LDG.E.U16 R69, desc[UR6][R80.64] ;  /* 0x0000000650457981 */ /* 0x0000a4000c1e1500 */
[C---:B------:R-:W-:Y:S01]  /*1350*/  IMAD R121, R14.reuse, 0x2, R119 ;  /* 0x000000020e797824 */ /* 0x040fe200078e0277 */
[----:B------:R-:W-:Y:S01]  /*1360*/  LEA.HI.X.SX32 R79, R99, R0, 0x1, P0 ;  /* 0x00000000634f7211 */ /* 0x000fe200000f0eff */
[----:B------:R1:W2:Y:S02]  /*1370*/  LDG.E.U16 R72, desc[UR6][R84.64] ;  /* 0x0000000654487981 */ /* 0x0002a4000c1e1500 */
[----:B------:R-:W-:-:S02]  /*1380*/  IMAD R123, R14, 0x2, R121 ;  /* 0x000000020e7b7824 */ /* 0x000fc400078e0279 */
[----:B------:R3:W2:Y:S01]  /*1390*/  LDG.E.U16 R74, desc[UR6][R78.64] ;  /* 0x000000064e4a7981 */ /* 0x0006a2000c1e1500 */
[----:B0-----:R-:W-:Y:S01]  /*13a0*/  LEA R80, P0, R89, R3, 0x1 ;  /* 0x0000000359507211 */ /* 0x001fe200078008ff */
[----:B------:R-:W-:-:S03]  /*13b0*/  IMAD R125, R14, 0x2, R123 ;  /* 0x000000020e7d7824 */ /* 0x000fc600078e027b */
[-C--:B------:R-:W-:Y:S02]  /*13c0*/  LEA.HI.X.SX32 R81, R89, R0.reuse, 0x1, P0 ;  /* 0x0000000059517211 */ /* 0x080fe400000f0eff */
[CC--:B------:R-:W-:Y:S01]  /*13d0*/  LEA R82, P0, R91.reuse, R3.reuse, 0x1 ;  /* 0x000000035b527211 */ /* 0x0c0fe200078008ff */
[C---:B------:R-:W-:Y:S02]  /*13e0*/  IMAD R127, R14.reuse, 0x2, R125 ;  /* 0x000000020e7f7824 */ /* 0x040fe400078e027d */
[----:B------:R0:W2:Y:S01]  /*13f0*/  LDG.E.U16 R75, desc[UR6][R80.64] ;  /* 0x00000006504b7981 */ /* 0x0000a2000c1e1500 */
[-C--:B------:R-:W-:Y:S02]  /*1400*/  LEA.HI.X.SX32 R83, R91, R0.reuse, 0x1, P0 ;  /* 0x000000005b537211 */ /* 0x080fe400000f0eff */
[-C--:B-1----:R-:W-:Y:S02]  /*1410*/  LEA R84, P0, R101, R3.reuse, 0x1 ;  /* 0x0000000365547211 */ /* 0x082fe400078008ff */
[-C--:B------:R-:W-:Y:S01]  /*1420*/  LEA R86, P1, R87, R3.reuse, 0x1 ;  /* 0x0000000357567211 */ /* 0x080fe200078208ff */
[----:B------:R-:W2:Y:S01]  /*1430*/  LDG.E.U16 R76, desc[UR6][R82.64] ;  /* 0x00000006524c7981 */ /* 0x000ea2000c1e1500 */
[----:B------:R-:W-:Y:S01]  /*1440*/  LEA.HI.X.SX32 R85, R101, R0, 0x1, P0 ;  /* 0x0000000065557211 */ /* 0x000fe200000f0eff */
[----:B------:R-:W-:Y:S01]  /*1450*/  IMAD R101, R14, 0x2, R127 ;  /* 0x000000020e657824 */ /* 0x000fe200078e027f */
[----:B---3--:R-:W-:-:S03]  /*1460*/  LEA R78, P0, R103, R3, 0x1 ;  /* 0x00000003674e7211 */ /* 0x008fc600078008ff */
[C---:B------:R-:W-:Y:S01]  /*1470*/  IMAD R129, R14.reuse, 0x2, R101 ;  /* 0x000000020e817824 */ /* 0x040fe200078e0265 */
[-C--:B------:R-:W-:Y:S01]  /*1480*/  LEA.HI.X.SX32 R79, R103, R0.reuse, 0x1, P0 ;  /* 0x00000000674f7211 */ /* 0x080fe200000f0eff */
[----:B------:R-:W3:Y:S01]  /*1490*/  LDG.E.U16 R90, desc[UR6][R84.64] ;  /* 0x00000006545a7981 */ /* 0x000ee2000c1e1500 */
[-C--:B0-----:R-:W-:Y:S01]  /*14a0*/  LEA R80, P0, R95, R3.reuse, 0x1 ;  /* 0x000000035f507211 */ /* 0x081fe200078008ff */
[C---:B------:R-:W-:Y:S01]  /*14b0*/  IMAD R131, R14.reuse, 0x2, R129 ;  /* 0x000000020e837824 */ /* 0x040fe200078e0281 */
[-C--:B------:R-:W-:Y:S01]  /*14c0*/  LEA.HI.X.SX32 R87, R87, R0.reuse, 0x1, P1 ;  /* 0x0000000057577211 */ /* 0x080fe200008f0eff */
[----:B------:R-:W3:Y:S01]  /*14d0*/  LDG.E.U16 R91, desc[UR6][R78.64] ;  /* 0x000000064e5b7981 */ /* 0x000ee2000c1e1500 */
[----:B------:R-:W-:Y:S01]  /*14e0*/  LEA.HI.X.SX32 R81, R95, R0, 0x1, P0 ;  /* 0x000000005f517211 */ /* 0x000fe200000f0eff */
[C---:B------:R-:W-:Y:S02]  /*14f0*/  IMAD R95, R14.reuse, 0x2, R131 ;  /* 0x000000020e5f7824 */ /* 0x040fe400078e0283 */
[----:B------:R0:W3:Y:S02]  /*1500*/  LDG.E.U16 R73, desc[UR6][R86.64] ;  /* 0x0000000656497981 */ /* 0x0000e4000c1e1500 */
[C---:B------:R-:W-:Y:S01]  /*1510*/  IMAD R133, R14.reuse, 0x2, R95 ;  /* 0x000000020e857824 */ /* 0x040fe200078e025f */
[-C--:B------:R-:W-:Y:S01]  /*1520*/  LEA R88, P1, R93, R3.reuse, 0x1 ;  /* 0x000000035d587211 */ /* 0x080fe200078208ff */
[----:B------:R1:W3:Y:S02]  /*1530*/  LDG.E.U16 R92, desc[UR6][R80.64] ;  /* 0x00000006505c7981 */ /* 0x0002e4000c1e1500 */
[----:B------:R-:W-:Y:S01]  /*1540*/  IMAD R135, R14, 0x2, R133 ;  /* 0x000000020e877824 */ /* 0x000fe200078e0285 */
[----:B0-----:R-:W-:-:S03]  /*1550*/  LEA R86, P0, R107, R3, 0x1 ;  /* 0x000000036b567211 */ /* 0x001fc600078008ff */
[C---:B------:R-:W-:Y:S01]  /*1560*/  IMAD R137, R14.reuse, 0x2, R135 ;  /* 0x000000020e897824 */ /* 0x040fe200078e0287 */
[-C--:B------:R-:W-:Y:S02]  /*1570*/  LEA.HI.X.SX32 R87, R107, R0.reuse, 0x1, P0 ;  /* 0x000000006b577211 */ /* 0x080fe400000f0eff */
[-C--:B------:R-:W-:Y:S01]  /*1580*/  LEA R84, P0, R109, R3.reuse, 0x1 ;  /* 0x000000036d547211 */ /* 0x080fe200078008ff */
[C---:B------:R-:W-:Y:S01]  /*1590*/  IMAD R107, R14.reuse, 0x2, R137 ;  /* 0x000000020e6b7824 */ /* 0x040fe200078e0289 */
[-C--:B------:R-:W-:Y:S01]  /*15a0*/  LEA.HI.X.SX32 R89, R93, R0.reuse, 0x1, P1 ;  /* 0x000000005d597211 */ /* 0x080fe200008f0eff */
[----:B------:R-:W3:Y:S01]  /*15b0*/  LDG.E.U16 R96, desc[UR6][R86.64] ;  /* 0x0000000656607981 */ /* 0x000ee2000c1e1500 */
[-C--:B------:R-:W-:Y:S02]  /*15c0*/  LEA.HI.X.SX32 R85, R109, R0.reuse, 0x1, P0 ;  /* 0x000000006d557211 */ /* 0x080fe400000f0eff */
[-C--:B------:R-:W-:Y:S01]  /*15d0*/  LEA R78, P0, R111, R3.reuse, 0x1 ;  /* 0x000000036f4e7211 */ /* 0x080fe200078008ff */
[C---:B------:R-:W-:Y:S01]  /*15e0*/  IMAD R139, R14.reuse, 0x2, R107 ;  /* 0x000000020e8b7824 */ /* 0x040fe200078e026b */
[-C--:B------:R-:W-:Y:S01]  /*15f0*/  LEA R82, P1, R105, R3.reuse, 0x1 ;  /* 0x0000000369527211 */ /* 0x080fe200078208ff */
[----:B------:R0:W3:Y:S01]  /*1600*/  LDG.E.U16 R77, desc[UR6][R88.64] ;  /* 0x00000006584d7981 */ /* 0x0000e2000c1e1500 */
[-C--:B------:R-:W-:Y:S01]  /*1610*/  LEA.HI.X.SX32 R79, R111, R0.reuse, 0x1, P0 ;  /* 0x000000006f4f7211 */ /* 0x080fe200000f0eff */
[----:B------:R-:W-:Y:S01]  /*1620*/  IMAD R141, R14, 0x2, R139 ;  /* 0x000000020e8d7824 */ /* 0x000fe200078e028b */
[----:B-1----:R-:W-:Y:S01]  /*1630*/  LEA R80, P0, R115, R3, 0x1 ;  /* 0x0000000373507211 */ /* 0x002fe200078008ff */
[----:B------:R-:W3:Y:S01]  /*1640*/  LDG.E.U16 R97, desc[UR6][R84.64] ;  /* 0x0000000654617981 */ /* 0x000ee2000c1e1500 */
[----:B------:R-:W-:-:S02]  /*1650*/  LEA.HI.X.SX32 R83, R105, R0, 0x1, P1 ;  /* 0x0000000069537211 */ /* 0x000fc400008f0eff */
[----:B------:R-:W-:Y:S01]  /*1660*/  LEA.HI.X.SX32 R81, R115, R0, 0x1, P0 ;  /* 0x0000000073517211 */ /* 0x000fe200000f0eff */
[C---:B------:R-:W-:Y:S01]  /*1670*/  IMAD R115, R14.reuse, 0x2, R141 ;  /* 0x000000020e737824 */ /* 0x040fe200078e028d */
[----:B------:R-:W3:Y:S04]  /*1680*/  LDG.E.U16 R98, desc[UR6][R78.64] ;  /* 0x000000064e627981 */ /* 0x000ee8000c1e1500 */
[----:B------:R1:W3:Y:S01]  /*1690*/  LDG.E.U16 R93, desc[UR6][R82.64] ;  /* 0x00000006525d7981 */ /* 0x0002e2000c1e1500 */
[----:B------:R-:W-:Y:S01]  /*16a0*/  IMAD R109, R14, 0x2, R115 ;  /* 0x000000020e6d7824 */ /* 0x000fe200078e0273 */
[-C--:B0-----:R-:W-:Y:S02]  /*16b0*/  LEA R88, P1, R113, R3.reuse, 0x1 ;  /* 0x0000000371587211 */ /* 0x081fe400078208ff */
[----:B------:R0:W3:Y:S01]  /*16c0*/  LDG.E.U16 R102, desc[UR6][R80.64] ;  /* 0x0000000650667981 */ /* 0x0000e2000c1e1500 */
[----:B-1----:R-:W-:-:S04]  /*16d0*/  LEA R82, P0, R117, R3, 0x1 ;  /* 0x0000000375527211 */ /* 0x002fc800078008ff */
[----:B------:R-:W-:Y:S01]  /*16e0*/  LEA.HI.X.SX32 R83, R117, R0, 0x1, P0 ;  /* 0x0000000075537211 */ /* 0x000fe200000f0eff */
[----:B------:R-:W-:Y:S01]  /*16f0*/  IMAD R117, R14, 0x2, R109 ;  /* 0x000000020e757824 */ /* 0x000fe200078e026d */
[----:B------:R-:W-:-:S03]  /*1700*/  LEA R84, P0, R119, R3, 0x1 ;  /* 0x0000000377547211 */ /* 0x000fc600078008ff */
[C---:B------:R-:W-:Y:S01]  /*1710*/  IMAD R143, R14.reuse, 0x2, R117 ;  /* 0x000000020e8f7824 */ /* 0x040fe200078e0275 */
[-C--:B------:R-:W-:Y:S01]  /*1720*/  LEA.HI.X.SX32 R89, R113, R0.reuse, 0x1, P1 ;  /* 0x0000000071597211 */ /* 0x080fe200008f0eff */
[----:B------:R1:W3:Y:S01]  /*1730*/  LDG.E.U16 R103, desc[UR6][R82.64] ;  /* 0x0000000652677981 */ /* 0x0002e2000c1e1500 */
[-C--:B------:R-:W-:Y:S02]  /*1740*/  LEA R86, P1, R121, R3.reuse, 0x1 ;  /* 0x0000000379567211 */ /* 0x080fe400078208ff */
[-C--:B------:R-:W-:Y:S01]  /*1750*/  LEA.HI.X.SX32 R85, R119, R0.reuse, 0x1, P0 ;  /* 0x0000000077557211 */ /* 0x080fe200000f0eff */
[C---:B------:R-:W-:Y:S01]  /*1760*/  IMAD R119, R14.reuse, 0x2, R143 ;  /* 0x000000020e777824 */ /* 0x040fe200078e028f */
[-C--:B------:R-:W-:Y:S01]  /*1770*/  LEA R78, P0, R123, R3.reuse, 0x1 ;  /* 0x000000037b4e7211 */ /* 0x080fe200078008ff */
[----:B------:R-:W3:Y:S01]  /*1780*/  LDG.E.U16 R99, desc[UR6][R88.64] ;  /* 0x0000000658637981 */ /* 0x000ee2000c1e1500 */
[-C--:B------:R-:W-:Y:S01]  /*1790*/  LEA.HI.X.SX32 R87, R121, R0.reuse, 0x1, P1 ;  /* 0x0000000079577211 */ /* 0x080fe200008f0eff */
[C---:B------:R-:W-:Y:S01]  /*17a0*/  IMAD R121, R14.reuse, 0x2, R119 ;  /* 0x000000020e797824 */ /* 0x040fe200078e0277 */
[----:B------:R-:W-:Y:S01]  /*17b0*/  LEA.HI.X.SX32 R79, R123, R0, 0x1, P0 ;  /* 0x000000007b4f7211 */ /* 0x000fe200000f0eff */
[----:B------:R4:W3:Y:S01]  /*17c0*/  LDG.E.U16 R104, desc[UR6][R84.64] ;  /* 0x0000000654687981 */ /* 0x0008e2000c1e1500 */
[----:B0-----:R-:W-:Y:S01]  /*17d0*/  LEA R80, P0, R125, R3, 0x1 ;  /* 0x000000037d507211 */ /* 0x001fe200078008ff */
[----:B------:R-:W-:-:S02]  /*17e0*/  IMAD R123, R14, 0x2, R121 ;  /* 0x000000020e7b7824 */ /* 0x000fc400078e0279 */
[----:B------:R0:W3:Y:S01]  /*17f0*/  LDG.E.U16 R105, desc[UR6][R86.64] ;  /* 0x0000000656697981 */ /* 0x0000e2000c1e1500 */
[-C--:B------:R-:W-:Y:S01]  /*1800*/  LEA.HI.X.SX32 R81, R125, R0.reuse, 0x1, P0 ;  /* 0x000000007d517211 */ /* 0x080fe200000f0eff */
[C---:B------:R-:W-:Y:S01]  /*1810*/  IMAD R125, R14.reuse, 0x2, R123 ;  /* 0x000000020e7d7824 */ /* 0x040fe200078e027b */
[-C--:B-1----:R-:W-:Y:S01]  /*1820*/  LEA R82, P0, R127, R3.reuse, 0x1 ;  /* 0x000000037f527211 */ /* 0x082fe200078008ff */
[----:B------:R1:W3:Y:S02]  /*1830*/  LDG.E.U16 R106, desc[UR6][R78.64] ;  /* 0x000000064e6a7981 */ /* 0x0002e4000c1e1500 */
[C---:B------:R-:W-:Y:S01]  /*1840*/  IMAD R145, R14.reuse, 0x2, R125 ;  /* 0x000000020e917824 */ /* 0x040fe200078e027d */
[----:B----4-:R-:W-:Y:S01]  /*1850*/  LEA R84, P1, R101, R3, 0x1 ;  /* 0x0000000365547211 */ /* 0x010fe200078208ff */
[----:B------:R4:W3:Y:S01]  /*1860*/  LDG.E.U16 R108, desc[UR6][R80.64] ;  /* 0x00000006506c7981 */ /* 0x0008e2000c1e1500 */
[-C--:B------:R-:W-:Y:S01]  /*1870*/  LEA.HI.X.SX32 R83, R127, R0.reuse, 0x1, P0 ;  /* 0x000000007f537211 */ /* 0x080fe200000f0eff */
[----:B------:R-:W-:Y:S01]  /*1880*/  IMAD R127, R14, 0x2, R145 ;  /* 0x000000020e7f7824 */ /* 0x000fe200078e0291 */
[----:B------:R-:W-:-:S02]  /*1890*/  LEA.HI.X.SX32 R85, R101, R0, 0x1, P1 ;  /* 0x0000000065557211 */ /* 0x000fc400008f0eff */
[-C--:B0-----:R-:W-:Y:S01]  /*18a0*/  LEA R86, P0, R129, R3.reuse, 0x1 ;  /* 0x0000000381567211 */ /* 0x081fe200078008ff */
[C---:B------:R-:W-:Y:S01]  /*18b0*/  IMAD R101, R14.reuse, 0x2, R127 ;  /* 0x000000020e657824 */ /* 0x040fe200078e027f */
[-C--:B-1----:R-:W-:Y:S01]  /*18c0*/  LEA R78, P1, R95, R3.reuse, 0x1 ;  /* 0x000000035f4e7211 */ /* 0x082fe200078208ff */
[----:B------:R-:W3:Y:S01]  /*18d0*/  LDG.E.U16 R111, desc[UR6][R84.64] ;  /* 0x00000006546f7981 */ /* 0x000ee2000c1e1500 */
[-C--:B------:R-:W-:Y:S01]  /*18e0*/  LEA.HI.X.SX32 R87, R129, R0.reuse, 0x1, P0 ;  /* 0x0000000081577211 */ /* 0x080fe200000f0eff */
[C---:B------:R-:W-:Y:S01]  /*18f0*/  IMAD R129, R14.reuse, 0x2, R101 ;  /* 0x000000020e817824 */ /* 0x040fe200078e0265 */
[CC--:B------:R-:W-:Y:S01]  /*1900*/  LEA R88, P0, R131.reuse, R3.reuse, 0x1 ;  /* 0x0000000383587211 */ /* 0x0c0fe200078008ff */
[----:B------:R0:W3:Y:S02]  /*1910*/  LDG.E.U16 R110, desc[UR6][R82.64] ;  /* 0x00000006526e7981 */ /* 0x0000e4000c1e1500 */
[C---:B------:R-:W-:Y:S01]  /*1920*/  IMAD R147, R14.reuse, 0x2, R129 ;  /* 0x000000020e937824 */ /* 0x040fe200078e0281 */
[-C--:B------:R-:W-:Y:S01]  /*1930*/  LEA.HI.X.SX32 R89, R131, R0.reuse, 0x1, P0 ;  /* 0x0000000083597211 */ /* 0x080fe200000f0eff */
[----:B------:R1:W3:Y:S02]  /*1940*/  LDG.E.U16 R112, desc[UR6][R86.64] ;  /* 0x0000000656707981 */ /* 0x0002e4000c1e1500 */
[C---:B------:R-:W-:Y:S01]  /*1950*/  IMAD R131, R14.reuse, 0x2, R147 ;  /* 0x000000020e837824 */ /* 0x040fe200078e0293 */
[-C--:B------:R-:W-:Y:S01]  /*1960*/  LEA.HI.X.SX32 R79, R95, R0.reuse, 0x1, P1 ;  /* 0x000000005f4f7211 */ /* 0x080fe200008f0eff */
[----:B------:R-:W3:Y:S01]  /*1970*/  LDG.E.U16 R113, desc[UR6][R88.64] ;  /* 0x0000000658717981 */ /* 0x000ee2000c1e1500 */
[-C--:B----4-:R-:W-:Y:S01]  /*1980*/  LEA R80, P0, R133, R3.reuse, 0x1 ;  /* 0x0000000385507211 */ /* 0x090fe200078008ff */
[C---:B------:R-:W-:Y:S01]  /*1990*/  IMAD R95, R14.reuse, 0x2, R131 ;  /* 0x000000020e5f7824 */ /* 0x040fe200078e0283 */
[-C--:B0-----:R-:W-:Y:S01]  /*19a0*/  LEA R82, P1, R137, R3.reuse, 0x1 ;  /* 0x0000000389527211 */ /* 0x081fe200078208ff */
[----:B------:R0:W4:Y:S01]  /*19b0*/  LDG.E.U16 R114, desc[UR6][R78.64] ;  /* 0x000000064e727981 */ /* 0x000122000c1e1500 */
[----:B------:R-:W-:Y:S01]  /*19c0*/  LEA.HI.X.SX32 R81, R133, R0, 0x1, P0 ;  /* 0x0000000085517211 */ /* 0x000fe200000f0eff */
[----:B------:R-:W-:Y:S01]  /*19d0*/  IMAD R133, R14, 0x2, R95 ;  /* 0x000000020e857824 */ /* 0x000fe200078e025f */
[----:B------:R-:W-:-:S03]  /*19e0*/  LEA R84, P0, R135, R3, 0x1 ;  /* 0x0000000387547211 */ /* 0x000fc600078008ff */
[C---:B------:R-:W-:Y:S01]  /*19f0*/  IMAD R149, R14.reuse, 0x2, R133 ;  /* 0x000000020e957824 */ /* 0x040fe200078e0285 */
[-C--:B------:R-:W-:Y:S01]  /*1a00*/  LEA.HI.X.SX32 R85, R135, R0.reuse, 0x1, P0 ;  /* 0x0000000087557211 */ /* 0x080fe200000f0eff */
[----:B------:R0:W4:Y:S02]  /*1a10*/  LDG.E.U16 R116, desc[UR6][R80.64] ;  /* 0x0000000650747981 */ /* 0x000124000c1e1500 */
[C---:B------:R-:W-:Y:S01]  /*1a20*/  IMAD R135, R14.reuse, 0x2, R149 ;  /* 0x000000020e877824 */ /* 0x040fe200078e0295 */
[-C--:B------:R-:W-:Y:S01]  /*1a30*/  LEA.HI.X.SX32 R83, R137, R0.reuse, 0x1, P1 ;  /* 0x0000000089537211 */ /* 0x080fe200008f0eff */
[----:B------:R0:W4:Y:S01]  /*1a40*/  LDG.E.U16 R118, desc[UR6][R84.64] ;  /* 0x0000000654767981 */ /* 0x000122000c1e1500 */
[-C--:B-1----:R-:W-:Y:S01]  /*1a50*/  LEA R86, P0, R139, R3.reuse, 0x1 ;  /* 0x000000038b567211 */ /* 0x082fe200078008ff */
[C---:B------:R-:W-:Y:S01]  /*1a60*/  IMAD R137, R14.reuse, 0x2, R135 ;  /* 0x000000020e897824 */ /* 0x040fe200078e0287 */
[-C--:B0-----:R-:W-:Y:S01]  /*1a70*/  LEA R78, P1, R123, R3.reuse, 0x1 ;  /* 0x000000037b4e7211 */ /* 0x081fe200078208ff */
[----:B------:R-:W4:Y:S01]  /*1a80*/  LDG.E.U16 R120, desc[UR6][R82.64] ;  /* 0x0000000652787981 */ /* 0x000f22000c1e1500 */
[----:B------:R-:W-:Y:S01]  /*1a90*/  LEA.HI.X.SX32 R87, R139, R0, 0x1, P0 ;  /* 0x000000008b577211 */ /* 0x000fe200000f0eff */
[----:B------:R-:W-:Y:S01]  /*1aa0*/  IMAD R139, R14, 0x2, R137 ;  /* 0x000000020e8b7824 */ /* 0x000fe200078e0289 */
[----:B------:R-:W-:-:S03]  /*1ab0*/  LEA R88, P0, R117, R3, 0x1 ;  /* 0x0000000375587211 */ /* 0x000fc600078008ff */
[C---:B------:R-:W-:Y:S01]  /*1ac0*/  IMAD R151, R14.reuse, 0x2, R139 ;  /* 0x000000020e977824 */ /* 0x040fe200078e028b */
[-C--:B------:R-:W-:Y:S01]  /*1ad0*/  LEA.HI.X.SX32 R89, R117, R0.reuse, 0x1, P0 ;  /* 0x0000000075597211 */ /* 0x080fe200000f0eff */
[----:B------:R0:W4:Y:S01]  /*1ae0*/  LDG.E.U16 R122, desc[UR6][R86.64] ;  /* 0x00000006567a7981 */ /* 0x000122000c1e1500 */
[-C--:B------:R-:W-:Y:S01]  /*1af0*/  LEA R80, P0, R101, R3.reuse, 0x1 ;  /* 0x0000000365507211 */ /* 0x080fe200078008ff */
[C---:B------:R-:W-:Y:S01]  /*1b00*/  IMAD R117, R14.reuse, 0x2, R151 ;  /* 0x000000020e757824 */ /* 0x040fe200078e0297 */
[-C--:B------:R-:W-:Y:S01]  /*1b10*/  LEA.HI.X.SX32 R79, R123, R0.reuse, 0x1, P1 ;  /* 0x000000007b4f7211 */ /* 0x080fe200008f0eff */
[----:B------:R1:W4:Y:S01]  /*1b20*/  LDG.E.U16 R124, desc[UR6][R88.64] ;  /* 0x00000006587c7981 */ /* 0x000322000c1e1500 */
[-C--:B------:R-:W-:Y:S01]  /*1b30*/  LEA.HI.X.SX32 R81, R101, R0.reuse, 0x1, P0 ;  /* 0x0000000065517211 */ /* 0x080fe200000f0eff */
[C---:B------:R-:W-:Y:S01]  /*1b40*/  IMAD R123, R14.reuse, 0x2, R117 ;  /* 0x000000020e7b7824 */ /* 0x040fe200078e0275 */
[CC--:B------:R-:W-:Y:S01]  /*1b50*/  LEA R84, P0, R95.reuse, R3.reuse, 0x1 ;  /* 0x000000035f547211 */ /* 0x0c0fe200078008ff */
[----:B------:R1:W4:Y:S02]  /*1b60*/  LDG.E.U16 R126, desc[UR6][R78.64] ;  /* 0x000000064e7e7981 */ /* 0x000324000c1e1500 */
[C---:B------:R-:W-:Y:S01]  /*1b70*/  IMAD R101, R14.reuse, 0x2, R123 ;  /* 0x000000020e657824 */ /* 0x040fe200078e027b */
[-C--:B------:R-:W-:Y:S01]  /*1b80*/  LEA.HI.X.SX32 R85, R95, R0.reuse, 0x1, P0 ;  /* 0x000000005f557211 */ /* 0x080fe200000f0eff */
[----:B------:R-:W4:Y:S01]  /*1b90*/  LDG.E.U16 R130, desc[UR6][R80.64] ;  /* 0x0000000650827981 */ /* 0x000f22000c1e1500 */
[-C--:B0-----:R-:W-:Y:S01]  /*1ba0*/  LEA R86, P0, R123, R3.reuse, 0x1 ;  /* 0x000000037b567211 */ /* 0x081fe200078008ff */
[C---:B------:R-:W-:Y:S01]  /*1bb0*/  IMAD R153, R14.reuse, 0x2, R101 ;  /* 0x000000020e997824 */ /* 0x040fe200078e0265 */
[-C--:B------:R-:W-:Y:S01]  /*1bc0*/  LEA R82, P1, R137, R3.reuse, 0x1 ;  /* 0x0000000389527211 */ /* 0x080fe200078208ff */
[----:B------:R0:W4:Y:S01]  /*1bd0*/  LDG.E.U16 R134, desc[UR6][R84.64] ;  /* 0x0000000654867981 */ /* 0x000122000c1e1500 */
[----:B------:R-:W-:Y:S01]  /*1be0*/  LEA.HI.X.SX32 R87, R123, R0, 0x1, P0 ;  /* 0x000000007b577211 */ /* 0x000fe200000f0eff */
[----:B------:R-:W-:Y:S01]  /*1bf0*/  IMAD R155, R14, 0x2, R153 ;  /* 0x000000020e9b7824 */ /* 0x000fe200078e0299 */
[----:B-1----:R-:W-:-:S02]  /*1c00*/  LEA R88, P0, R141, R3, 0x1 ;  /* 0x000000038d587211 */ /* 0x002fc400078008ff */
[-C--:B------:R-:W-:Y:S01]  /*1c10*/  LEA.HI.X.SX32 R83, R137, R0.reuse, 0x1, P1 ;  /* 0x0000000089537211 */ /* 0x080fe200008f0eff */
[----:B------:R-:W-:Y:S01]  /*1c20*/  IMAD R137, R14, 0x2, R155 ;  /* 0x000000020e897824 */ /* 0x000fe200078e029b */
[-C--:B------:R-:W-:Y:S01]  /*1c30*/  LEA.HI.X.SX32 R89, R141, R0.reuse, 0x1, P0 ;  /* 0x000000008d597211 */ /* 0x080fe200000f0eff */
[----:B------:R-:W4:Y:S01]  /*1c40*/  LDG.E.U16 R142, desc[UR6][R86.64] ;  /* 0x00000006568e7981 */ /* 0x000f22000c1e1500 */
[-C--:B------:R-:W-:Y:S02]  /*1c50*/  LEA R94, P0, R143, R3.reuse, 0x1 ;  /* 0x000000038f5e7211 */ /* 0x080fe400078008ff */
[-C--:B------:R-:W-:Y:S01]  /*1c60*/  LEA R78, P1, R137, R3.reuse, 0x1 ;  /* 0x00000003894e7211 */ /* 0x080fe200078208ff */
[----:B------:R1:W4:Y:S01]  /*1c70*/  LDG.E.U16 R140, desc[UR6][R82.64] ;  /* 0x00000006528c7981 */ /* 0x000322000c1e1500 */
[-C--:B------:R-:W-:Y:S02]  /*1c80*/  LEA.HI.X.SX32 R95, R143, R0.reuse, 0x1, P0 ;  /* 0x000000008f5f7211 */ /* 0x080fe400000f0eff */
[----:B0-----:R-:W-:Y:S01]  /*1c90*/  LEA R84, P0, R129, R3, 0x1 ;  /* 0x0000000381547211 */ /* 0x001fe200078008ff */
[----:B------:R-:W4:Y:S01]  /*1ca0*/  LDG.E.U16 R123, desc[UR6][R88.64] ;  /* 0x00000006587b7981 */ /* 0x000f22000c1e1500 */
[----:B------:R-:W-:-:S02]  /*1cb0*/  LEA.HI.X.SX32 R79, R137, R0, 0x1, P1 ;  /* 0x00000000894f7211 */ /* 0x000fc400008f0eff */
[-C--:B------:R-:W-:Y:S02]  /*1cc0*/  LEA.HI.X.SX32 R85, R129, R0.reuse, 0x1, P0 ;  /* 0x0000000081557211 */ /* 0x080fe400000f0eff */
[-C--:B-1----:R-:W-:Y:S01]  /*1cd0*/  LEA R82, P0, R133, R3.reuse, 0x1 ;  /* 0x0000000385527211 */ /* 0x082fe200078008ff */
[----:B------:R0:W4:Y:S01]  /*1ce0*/  LDG.E.U16 R144, desc[UR6][R78.64] ;  /* 0x000000064e907981 */ /* 0x000122000c1e1500 */
[----:B------:R-:W-:Y:S02]  /*1cf0*/  LEA R80, P1, R125, R3, 0x1 ;  /* 0x000000037d507211 */ /* 0x000fe400078208ff */
[-C--:B------:R-:W-:Y:S01]  /*1d00*/  LEA.HI.X.SX32 R83, R133, R0.reuse, 0x1, P0 ;  /* 0x0000000085537211 */ /* 0x080fe200000f0eff */
[----:B------:R-:W4:Y:S01]  /*1d10*/  LDG.E.U16 R132, desc[UR6][R84.64] ;  /* 0x0000000654847981 */ /* 0x000f22000c1e1500 */
[----:B------:R-:W-:-:S03]  /*1d20*/  LEA.HI.X.SX32 R81, R125, R0, 0x1, P1 ;  /* 0x000000007d517211 */ /* 0x000fc600008f0eff */
[----:B------:R1:W4:Y:S01]  /*1d30*/  LDG.E.U16 R125, desc[UR6][R94.64] ;  /* 0x000000065e7d7981 */ /* 0x000322000c1e1500 */
[-C--:B0-----:R-:W-:Y:S01]  /*1d40*/  LEA R78, P0, R101, R3.reuse, 0x1 ;  /* 0x00000003654e7211 */ /* 0x081fe200078008ff */
[----:B------:R-:W-:Y:S01]  /*1d50*/  IMAD R137, R14, 0x2, R137 ;  /* 0x000000020e897824 */ /* 0x000fe200078e0289 */
[----:B------:R-:W-:Y:S01]  /*1d60*/  LEA R86, P1, R139, R3, 0x1 ;  /* 0x000000038b567211 */ /* 0x000fe200078208ff */
[----:B------:R0:W4:Y:S01]  /*1d70*/  LDG.E.U16 R136, desc[UR6][R82.64] ;  /* 0x0000000652887981 */ /* 0x000122000c1e1500 */
[----:B------:R-:W-:-:S03]  /*1d80*/  LEA.HI.X.SX32 R79, R101, R0, 0x1, P0 ;  /* 0x00000000654f7211 */ /* 0x000fc600000f0eff */
[----:B------:R5:W4:Y:S01]  /*1d90*/  LDG.E.U16 R128, desc[UR6][R80.64] ;  /* 0x0000000650807981 */ /* 0x000b22000c1e1500 */
[-C--:B-1----:R-:W-:Y:S02]  /*1da0*/  LEA R94, P0, R115, R3.reuse, 0x1 ;  /* 0x00000003735e7211 */ /* 0x082fe400078008ff */
[-C--:B------:R-:W-:Y:S01]  /*1db0*/  LEA.HI.X.SX32 R87, R139, R0.reuse, 0x1, P1 ;  /* 0x000000008b577211 */ /* 0x080fe200008f0eff */
[----:B------:R-:W4:Y:S01]  /*1dc0*/  LDG.E.U16 R143, desc[UR6][R78.64] ;  /* 0x000000064e8f7981 */ /* 0x000f22000c1e1500 */
[-C--:B------:R-:W-:Y:S02]  /*1dd0*/  LEA.HI.X.SX32 R95, R115, R0.reuse, 0x1, P0 ;  /* 0x00000000735f7211 */ /* 0x080fe400000f0eff */
[-C--:B------:R-:W-:Y:S01]  /*1de0*/  LEA R84, P0, R145, R3.reuse, 0x1 ;  /* 0x0000000391547211 */ /* 0x080fe200078008ff */
[----:B------:R1:W4:Y:S01]  /*1df0*/  LDG.E.U16 R139, desc[UR6][R86.64] ;  /* 0x00000006568b7981 */ /* 0x000322000c1e1500 */
[-C--:B------:R-:W-:Y:S02]  /*1e00*/  LEA R88, P1, R137, R3.reuse, 0x1 ;  /* 0x0000000389587211 */ /* 0x080fe400078208ff */
[----:B------:R-:W-:Y:S01]  /*1e10*/  LEA.HI.X.SX32 R85, R145, R0, 0x1, P0 ;  /* 0x0000000091557211 */ /* 0x000fe200000f0eff */
[----:B------:R-:W4:Y:S01]  /*1e20*/  LDG.E.U16 R115, desc[UR6][R94.64] ;  /* 0x000000065e737981 */ /* 0x000f22000c1e1500 */
[----:B0-----:R-:W-:-:S02]  /*1e30*/  LEA R82, P0, R149, R3, 0x1 ;  /* 0x0000000395527211 */ /* 0x001fc400078008ff */
[-C--:B------:R-:W-:Y:S01]  /*1e40*/  LEA.HI.X.SX32 R89, R137, R0.reuse, 0x1, P1 ;  /* 0x0000000089597211 */ /* 0x080fe200008f0eff */
[C---:B------:R-:W-:Y:S01]  /*1e50*/  IMAD R137, R14.reuse, 0x2, R137 ;  /* 0x000000020e897824 */ /* 0x040fe200078e0289 */
[-C--:B------:R-:W-:Y:S01]  /*1e60*/  LEA.HI.X.SX32 R83, R149, R0.reuse, 0x1, P0 ;  /* 0x0000000095537211 */ /* 0x080fe200000f0eff */
[----:B------:R-:W4:Y:S01]  /*1e70*/  LDG.E.U16 R129, desc[UR6][R84.64] ;  /* 0x0000000654817981 */ /* 0x000f22000c1e1500 */
[-C--:B-----5:R-:W-:Y:S02]  /*1e80*/  LEA R80, P1, R119, R3.reuse, 0x1 ;  /* 0x0000000377507211 */ /* 0x0a0fe400078208ff */
[-C--:B-1----:R-:W-:Y:S01]  /*1e90*/  LEA R86, P0, R151, R3.reuse, 0x1 ;  /* 0x0000000397567211 */ /* 0x082fe200078008ff */
[----:B------:R0:W5:Y:S01]  /*1ea0*/  LDG.E.U16 R146, desc[UR6][R88.64] ;  /* 0x0000000658927981 */ /* 0x000162000c1e1500 */
[-C--:B------:R-:W-:Y:S02]  /*1eb0*/  LEA.HI.X.SX32 R81, R119, R0.reuse, 0x1, P1 ;  /* 0x0000000077517211 */ /* 0x080fe400008f0eff */
[----:B------:R-:W-:Y:S01]  /*1ec0*/  LEA.HI.X.SX32 R87, R151, R0, 0x1, P0 ;  /* 0x0000000097577211 */ /* 0x000fe200000f0eff */
[----:B------:R-:W-:Y:S01]  /*1ed0*/  IMAD R14, R14, 0x2, R137 ;  /* 0x000000020e0e7824 */ /* 0x000fe200078e0289 */
[-C--:B------:R-:W-:Y:S01]  /*1ee0*/  LEA R100, P1, R147, R3.reuse, 0x1 ;  /* 0x0000000393647211 */ /* 0x080fe200078208ff */
[----:B------:R1:W5:Y:S01]  /*1ef0*/  LDG.E.U16 R119, desc[UR6][R80.64] ;  /* 0x0000000650777981 */ /* 0x000362000c1e1500 */
[----:B0-----:R-:W-:-:S03]  /*1f00*/  LEA R88, P0, R137, R3, 0x1 ;  /* 0x0000000389587211 */ /* 0x001fc600078008ff */
[----:B------:R-:W5:Y:S01]  /*1f10*/  LDG.E.U16 R138, desc[UR6][R82.64] ;  /* 0x00000006528a7981 */ /* 0x000f62000c1e1500 */
[-C--:B------:R-:W-:Y:S02]  /*1f20*/  LEA.HI.X.SX32 R101, R147, R0.reuse, 0x1, P1 ;  /* 0x0000000093657211 */ /* 0x080fe400008f0eff */
[-C--:B------:R-:W-:Y:S01]  /*1f30*/  LEA.HI.X.SX32 R89, R137, R0.reuse, 0x1, P0 ;  /* 0x0000000089597211 */ /* 0x080fe200000f0eff */
[----:B------:R-:W5:Y:S01]  /*1f40*/  LDG.E.U16 R141, desc[UR6][R86.64] ;  /* 0x00000006568d7981 */ /* 0x000f62000c1e1500 */
[-C--:B------:R-:W-:Y:S02]  /*1f50*/  LEA R78, P1, R153, R3.reuse, 0x1 ;  /* 0x00000003994e7211 */ /* 0x080fe400078208ff */
[----:B-1----:R-:W-:Y:S01]  /*1f60*/  LEA R80, P0, R107, R3, 0x1 ;  /* 0x000000036b507211 */ /* 0x002fe200078008ff */
[----:B------:R0:W5:Y:S01]  /*1f70*/  LDG.E.U16 R133, desc[UR6][R100.64] ;  /* 0x0000000664857981 */ /* 0x000162000c1e1500 */
[-C--:B------:R-:W-:Y:S02]  /*1f80*/  LEA.HI.X.SX32 R79, R153, R0.reuse, 0x1, P1 ;  /* 0x00000000994f7211 */ /* 0x080fe400008f0eff */
[----:B------:R-:W-:-:S02]  /*1f90*/  LEA.HI.X.SX32 R81, R107, R0, 0x1, P0 ;  /* 0x000000006b517211 */ /* 0x000fc400000f0eff */
        /* <DEDUP_REMOVED lines=8> */
[-C--:B------:R-:W-:Y:S01]  /*2020*/  LEA R82, P0, R127, R3.reuse, 0x1 ;  /* 0x000000037f527211 */ /* 0x080fe200078008ff */
[----:B------:R0:W5:Y:S01]  /*2030*/  LDG.E.U16 R107, desc[UR6][R84.64] ;  /* 0x00000006546b7981 */ /* 0x000162000c1e1500 */
[-C--:B------:R-:W-:Y:S02]  /*2040*/  LEA.HI.X.SX32 R95, R121, R0.reuse, 0x1, P1 ;  /* 0x00000000795f7211 */ /* 0x080fe400008f0eff */
[----:B------:R-:W-:Y:S01]  /*2050*/  LEA.HI.X.SX32 R83, R127, R0, 0x1, P0 ;  /* 0x000000007f537211 */ /* 0x000fe200000f0eff */
[----:B------:R-:W5:Y:S01]  /*2060*/  LDG.E.U16 R100, desc[UR6][R100.64] ;  /* 0x0000000664647981 */ /* 0x000f62000c1e1500 */
[----:B-1----:R-:W-:-:S02]  /*2070*/  LEA R78, P0, R131, R3, 0x1 ;  /* 0x00000003834e7211 */ /* 0x002fc400078008ff */
[-C--:B------:R-:W-:Y:S01]  /*2080*/  LEA R86, P1, R135, R3.reuse, 0x1 ;  /* 0x0000000387567211 */ /* 0x080fe200078208ff */
[----:B------:R-:W5:Y:S01]  /*2090*/  LDG.E.U16 R94, desc[UR6][R94.64] ;  /* 0x000000065e5e7981 */ /* 0x000f62000c1e1500 */
[-C--:B------:R-:W-:Y:S02]  /*20a0*/  LEA.HI.X.SX32 R79, R131, R0.reuse, 0x1, P0 ;  /* 0x00000000834f7211 */ /* 0x080fe400000f0eff */
[-C--:B------:R-:W-:Y:S01]  /*20b0*/  LEA.HI.X.SX32 R87, R135, R0.reuse, 0x1, P1 ;  /* 0x0000000087577211 */ /* 0x080fe200008f0eff */
[----:B------:R-:W5:Y:S01]  /*20c0*/  LDG.E.U16 R82, desc[UR6][R82.64] ;  /* 0x0000000652527981 */ /* 0x000f62000c1e1500 */
[-C--:B0-----:R-:W-:Y:S02]  /*20d0*/  LEA R84, P0, R117, R3.reuse, 0x1 ;  /* 0x0000000375547211 */ /* 0x081fe400078008ff */
[----:B------:R-:W-:Y:S01]  /*20e0*/  LEA R88, P1, R155, R3, 0x1 ;  /* 0x000000039b587211 */ /* 0x000fe200078208ff */
[----:B------:R-:W5:Y:S01]  /*20f0*/  LDG.E.U16 R78, desc[UR6][R78.64] ;  /* 0x000000064e4e7981 */ /* 0x000f62000c1e1500 */
[----:B------:R-:W-:-:S02]  /*2100*/  LEA.HI.X.SX32 R85, R117, R0, 0x1, P0 ;  /* 0x0000000075557211 */ /* 0x000fc400000f0eff */
[----:B------:R-:W-:Y:S01]  /*2110*/  LEA.HI.X.SX32 R89, R155, R0, 0x1, P1 ;  /* 0x000000009b597211 */ /* 0x000fe200008f0eff */
[----:B------:R-:W5:Y:S04]  /*2120*/  LDG.E.U16 R86, desc[UR6][R86.64] ;  /* 0x0000000656567981 */ /* 0x000f68000c1e1500 */
[----:B------:R-:W5:Y:S04]  /*2130*/  LDG.E.U16 R84, desc[UR6][R84.64] ;  /* 0x0000000654547981 */ /* 0x000f68000c1e1500 */
[----:B------:R-:W5:Y:S01]  /*2140*/  LDG.E.U16 R88, desc[UR6][R88.64] ;  /* 0x0000000658587981 */ /* 0x000f62000c1e1500 */
[----:B------:R-:W0:Y:S01]  /*2150*/  S2UR UR5, SR_CgaCtaId ;  /* 0x00000000000579c3 */ /* 0x000e220000008800 */
[----:B------:R-:W-:Y:S01]  /*2160*/  SHF.R.S32.HI R3, RZ, 0x7, R168 ;  /* 0x00000007ff037819 */ /* 0x000fe200000114a8 */
[----:B------:R-:W-:-:S03]  /*2170*/  IMAD.SHL.U32 R0, R168, 0x2, RZ ;  /* 0x00000002a8007824 */ /* 0x000fc600078e00ff */
[----:B------:R-:W-:-:S04]  /*2180*/  SGXT R3, R3, 0x1 ;  /* 0x000000010303781a */ /* 0x000fc80000000200 */
[----:B------:R-:W-:Y:S01]  /*2190*/  LOP3.LUT R81, R3, 0x90, RZ, 0xc0, !PT ;  /* 0x0000009003517812 */ /* 0x000fe200078ec0ff */
[----:B------:R-:W-:Y:S01]  /*21a0*/  IMAD.SHL.U32 R3, R168, 0x200, RZ ;  /* 0x00000200a8037824 */ /* 0x000fe200078e00ff */
[----:B------:R-:W-:Y:S02]  /*21b0*/  UMOV UR4, 0x400 ;  /* 0x0000040000047882 */ /* 0x000fe40000000000 */
[----:B------:R-:W-:Y:S01]  /*21c0*/  LOP3.LUT R148, R81, 0x7e, R0, 0x78, !PT ;  /* 0x0000007e51947812 */ /* 0x000fe200078e7800 */
[----:B------:R-:W-:-:S03]  /*21d0*/  VIADD R169, R6, 0x80 ;  /* 0x0000008006a97836 */ /* 0x000fc60000000000 */
[----:B------:R-:W-:Y:S02]  /*21e0*/  LOP3.LUT R148, R148, 0x8000, R3, 0xf8, !PT ;  /* 0x0000800094947812 */ /* 0x000fe400078ef803 */
[----:B------:R-:W-:Y:S01]  /*21f0*/  ISETP.GE.AND P0, PT, R169, 0x1, PT ;  /* 0x00000001a900780c */ /* 0x000fe20003f06270 */
[----:B0-----:R-:W-:Y:S01]  /*2200*/  ULEA UR4, UR5, UR4, 0x18 ;  /* 0x0000000405047291 */ /* 0x001fe2000f8ec03f */
[----:B------:R-:W-:-:S08]  /*2210*/  LOP3.LUT R3, R148, 0x20, RZ, 0x3c, !PT ;  /* 0x0000002094037812 */ /* 0x000fd000078e3cff */
[----:B------:R0:W-:Y:S04]  /*2220*/  STS.U16 [R148+UR4], R2 ;  /* 0x0000000294007988 */ /* 0x0001e80008000404 */
[----:B------:R-:W-:Y:S04]  /*2230*/  STS.U16 [R148+UR4+0x400], R8 ;  /* 0x0004000894007988 */ /* 0x000fe80008000404 */
[----:B------:R1:W-:Y:S01]  /*2240*/  STS.U16 [R148+UR4+0x800], R12 ;  /* 0x0008000c94007988 */ /* 0x0003e20008000404 */
[----:B0-----:R-:W-:-:S03]  /*2250*/  LOP3.LUT R2, R148, 0x40, RZ, 0x3c, !PT ;  /* 0x0000004094027812 */ /* 0x001fc600078e3cff */
[----:B------:R-:W-:Y:S04]  /*2260*/  STS.U16 [R148+UR4+0xc00], R17 ;  /* 0x000c001194007988 */ /* 0x000fe80008000404 */
        /* <DEDUP_REMOVED lines=11> */
[----:B--2---:R-:W-:Y:S04]  /*2320*/  STS.U16 [R148+UR4+0x3c00], R65 ;  /* 0x003c004194007988 */ /* 0x004fe80008000404 */
[----:B------:R-:W-:Y:S04]  /*2330*/  STS.U16 [R148+UR4+0x4000], R69 ;  /* 0x0040004594007988 */ /* 0x000fe80008000404 */
[----:B---3--:R-:W-:Y:S04]  /*2340*/  STS.U16 [R148+UR4+0x4400], R73 ;  /* 0x0044004994007988 */ /* 0x008fe80008000404 */
[----:B------:R-:W-:Y:S04]  /*2350*/  STS.U16 [R148+UR4+0x4800], R77 ;  /* 0x0048004d94007988 */ /* 0x000fe80008000404 */
[----:B------:R-:W-:Y:S04]  /*2360*/  STS.U16 [R148+UR4+0x4c00], R93 ;  /* 0x004c005d94007988 */ /* 0x000fe80008000404 */
[----:B------:R-:W-:Y:S04]  /*2370*/  STS.U16 [R148+UR4+0x5000], R99 ;  /* 0x0050006394007988 */ /* 0x000fe80008000404 */
[----:B------:R-:W-:Y:S04]  /*2380*/  STS.U16 [R148+UR4+0x5400], R105 ;  /* 0x0054006994007988 */ /* 0x000fe80008000404 */
[----:B------:R-:W-:Y:S01]  /*2390*/  STS.U16 [R148+UR4+0x5800], R111 ;  /* 0x0058006f94007988 */ /* 0x000fe20008000404 */
[----:B-1----:R-:W-:Y:S01]  /*23a0*/  IMAD.MOV.U32 R12, RZ, RZ, -0x800000 ;  /* 0xff800000ff0c7424 */ /* 0x002fe200078e00ff */
[----:B------:R-:W-:Y:S01]  /*23b0*/  CS2R R150, SRZ ;  /* 0x0000000000967805 */ /* 0x000fe2000001ff00 */
[----:B------:R-:W-:Y:S01]  /*23c0*/  IMAD.MOV.U32 R8, RZ, RZ, 0x3f800000 ;  /* 0x3f800000ff087424 */ /* 0x000fe200078e00ff */
[----:B----4-:R0:W-:Y:S04]  /*23d0*/  STS.U16 [R148+UR4+0x5c00], R116 ;  /* 0x005c007494007988 */ /* 0x0101e80008000404 */
[----:B------:R-:W-:Y:S04]  /*23e0*/  STS.U16 [R148+UR4+0x6000], R122 ;  /* 0x0060007a94007988 */ /* 0x000fe80008000404 */
[----:B------:R-:W-:Y:S04]  /*23f0*/  STS.U16 [R148+UR4+0x6400], R124 ;  /* 0x0064007c94007988 */ /* 0x000fe80008000404 */
[----:B------:R-:W-:Y:S04]  /*2400*/  STS.U16 [R148+UR4+0x6800], R126 ;  /* 0x0068007e94007988 */ /* 0x000fe80008000404 */
[----:B------:R-:W-:Y:S04]  /*2410*/  STS.U16 [R148+UR4+0x6c00], R130 ;  /* 0x006c008294007988 */ /* 0x000fe80008000404 */
[----:B------:R-:W-:Y:S04]  /*2420*/  STS.U16 [R148+UR4+0x7000], R134 ;  /* 0x0070008694007988 */ /* 0x000fe80008000404 */
[----:B------:R-:W-:Y:S04]  /*2430*/  STS.U16 [R148+UR4+0x7800], R142 ;  /* 0x0078008e94007988 */ /* 0x000fe80008000404 */
[----:B------:R-:W-:Y:S01]  /*2440*/  STS.U16 [R148+UR4+0x7400], R140 ;  /* 0x0074008c94007988 */ /* 0x000fe20008000404 */
[----:B0-----:R-:W-:-:S03]  /*2450*/  CS2R R116, SRZ ;  /* 0x0000000000747805 */ /* 0x001fc6000001ff00 */
        /* <DEDUP_REMOVED lines=32> */
[----:B-----5:R0:W-:Y:S04]  /*2660*/  STS.U16 [R3+UR4+0x7d00], R146 ;  /* 0x007d009203007988 */ /* 0x0201e80008000404 */
[----:B------:R-:W-:Y:S01]  /*2670*/  STS.U16 [R2+UR4+0x200], R5 ;  /* 0x0002000502007988 */ /* 0x000fe20008000404 */
[----:B0-----:R-:W-:-:S03]  /*2680*/  LOP3.LUT R3, R148, 0x60, RZ, 0x3c, !PT ;  /* 0x0000006094037812 */ /* 0x001fc600078e3cff */
[----:B------:R-:W-:Y:S04]  /*2690*/  STS.U16 [R2+UR4+0x600], R10 ;  /* 0x0006000a02007988 */ /* 0x000fe80008000404 */
[----:B------:R-:W-:Y:S04]  /*26a0*/  STS.U16 [R2+UR4+0xa00], R15 ;  /* 0x000a000f02007988 */ /* 0x000fe80008000404 */
[----:B------:R-:W-:Y:S04]  /*26b0*/  STS.U16 [R2+UR4+0xe00], R19 ;  /* 0x000e001302007988 */ /* 0x000fe80008000404 */
[----:B------:R-:W-:Y:S04]  /*26c0*/  STS.U16 [R2+UR4+0x1200], R23 ;  /* 0x0012001702007988 */ /* 0x000fe80008000404 */
[----:B------:R0:W-:Y:S04]  /*26d0*/  STS.U16 [R2+UR4+0x1600], R27 ;  /* 0x0016001b02007988 */ /* 0x0001e80008000404 */
[----:B------:R1:W-:Y:S04]  /*26e0*/  STS.U16 [R2+UR4+0x1a00], R31 ;  /* 0x001a001f02007988 */ /* 0x0003e80008000404 */
[----:B------:R2:W-:Y:S04]  /*26f0*/  STS.U16 [R2+UR4+0x1e00], R35 ;  /* 0x001e002302007988 */ /* 0x0005e80008000404 */
        /* <DEDUP_REMOVED lines=23> */
[----:B------:R3:W-:Y:S01]  /*2870*/  STS.U16 [R2+UR4+0x7e00], R14 ;  /* 0x007e000e02007988 */ /* 0x0007e20008000404 */
[----:B0-----:R-:W-:-:S03]  /*2880*/  CS2R R26, SRZ ;  /* 0x00000000001a7805 */ /* 0x001fc6000001ff00 */
[----:B------:R-:W-:Y:S01]  /*2890*/  STS.U16 [R3+UR4+0x300], R7 ;  /* 0x0003000703007988 */ /* 0x000fe20008000404 */
[----:B-1----:R-:W-:-:S03]  /*28a0*/  CS2R R30, SRZ ;  /* 0x00000000001e7805 */ /* 0x002fc6000001ff00 */
[----:B------:R0:W-:Y:S01]  /*28b0*/  STS.U16 [R3+UR4+0x700], R11 ;  /* 0x0007000b03007988 */ /* 0x0001e20008000404 */
[----:B--2---:R-:W-:-:S03]  /*28c0*/  CS2R R34, SRZ ;  /* 0x0000000000227805 */ /* 0x004fc6000001ff00 */
[----:B------:R-:W-:Y:S01]  /*28d0*/  STS.U16 [R3+UR4+0xb00], R16 ;  /* 0x000b001003007988 */ /* 0x000fe20008000404 */
[----:B---3--:R-:W-:-:S03]  /*28e0*/  IMAD.MOV.U32 R2, RZ, RZ, 0x3f800000 ;  /* 0x3f800000ff027424 */ /* 0x008fc600078e00ff */
[----:B------:R-:W-:Y:S01]  /*28f0*/  STS.U16 [R3+UR4+0xf00], R20 ;  /* 0x000f001403007988 */ /* 0x000fe20008000404 */
[----:B------:R-:W-:-:S03]  /*2900*/  CS2R R38, SRZ ;  /* 0x0000000000267805 */ /* 0x000fc6000001ff00 */
[----:B------:R1:W-:Y:S01]  /*2910*/  STS.U16 [R3+UR4+0x1300], R24 ;  /* 0x0013001803007988 */ /* 0x0003e20008000404 */
[----:B0-----:R-:W-:-:S03]  /*2920*/  IMAD.MOV.U32 R11, RZ, RZ, -0x800000 ;  /* 0xff800000ff0b7424 */ /* 0x001fc600078e00ff */
[----:B------:R0:W-:Y:S01]  /*2930*/  STS.U16 [R3+UR4+0x1700], R28 ;  /* 0x0017001c03007988 */ /* 0x0001e20008000404 */
[----:B------:R-:W-:-:S03]  /*2940*/  CS2R R42, SRZ ;  /* 0x00000000002a7805 */ /* 0x000fc6000001ff00 */
[----:B------:R-:W-:Y:S01]  /*2950*/  STS.U16 [R3+UR4+0x7f00], R107 ;  /* 0x007f006b03007988 */ /* 0x000fe20008000404 */
[----:B------:R-:W-:-:S03]  /*2960*/  CS2R R46, SRZ ;  /* 0x00000000002e7805 */ /* 0x000fc6000001ff00 */
[----:B------:R2:W-:Y:S01]  /*2970*/  STS.U16 [R3+UR4+0x1b00], R32 ;  /* 0x001b002003007988 */ /* 0x0005e20008000404 */
[----:B-1----:R-:W-:-:S03]  /*2980*/  CS2R R24, SRZ ;  /* 0x0000000000187805 */ /* 0x002fc6000001ff00 */
[----:B------:R1:W-:Y:S01]  /*2990*/  STS.U16 [R3+UR4+0x1f00], R36 ;  /* 0x001f002403007988 */ /* 0x0003e20008000404 */
[----:B0-----:R-:W-:-:S03]  /*29a0*/  CS2R R28, SRZ ;  /* 0x00000000001c7805 */ /* 0x001fc6000001ff00 */
[----:B------:R0:W-:Y:S01]  /*29b0*/  STS.U16 [R3+UR4+0x2300], R40 ;  /* 0x0023002803007988 */ /* 0x0001e20008000404 */
[----:B------:R-:W-:-:S03]  /*29c0*/  CS2R R50, SRZ ;  /* 0x0000000000327805 */ /* 0x000fc6000001ff00 */
[----:B------:R3:W-:Y:S01]  /*29d0*/  STS.U16 [R3+UR4+0x2700], R44 ;  /* 0x0027002c03007988 */ /* 0x0007e20008000404 */
[----:B--2---:R-:W-:-:S03]  /*29e0*/  CS2R R32, SRZ ;  /* 0x0000000000207805 */ /* 0x004fc6000001ff00 */
[----:B------:R2:W-:Y:S01]  /*29f0*/  STS.U16 [R3+UR4+0x2b00], R48 ;  /* 0x002b003003007988 */ /* 0x0005e20008000404 */
[----:B-1----:R-:W-:-:S03]  /*2a00*/  CS2R R36, SRZ ;  /* 0x0000000000247805 */ /* 0x002fc6000001ff00 */
[----:B------:R1:W-:Y:S01]  /*2a10*/  STS.U16 [R3+UR4+0x2f00], R52 ;  /* 0x002f003403007988 */ /* 0x0003e20008000404 */
[----:B0-----:R-:W-:-:S03]  /*2a20*/  CS2R R40, SRZ ;  /* 0x0000000000287805 */ /* 0x001fc6000001ff00 */
[----:B------:R0:W-:Y:S01]  /*2a30*/  STS.U16 [R3+UR4+0x3300], R56 ;  /* 0x0033003803007988 */ /* 0x0001e20008000404 */
[----:B---3--:R-:W-:-:S03]  /*2a40*/  CS2R R44, SRZ ;  /* 0x00000000002c7805 */ /* 0x008fc6000001ff00 */
[----:B------:R3:W-:Y:S01]  /*2a50*/  STS.U16 [R3+UR4+0x3700], R60 ;  /* 0x0037003c03007988 */ /* 0x0007e20008000404 */
[----:B--2---:R-:W-:-:S03]  /*2a60*/  CS2R R48, SRZ ;  /* 0x0000000000307805 */ /* 0x004fc6000001ff00 */
[----:B------:R2:W-:Y:S01]  /*2a70*/  STS.U16 [R3+UR4+0x3b00], R64 ;  /* 0x003b004003007988 */ /* 0x0005e20008000404 */
[----:B-1----:R-:W-:-:S03]  /*2a80*/  CS2R R52, SRZ ;  /* 0x0000000000347805 */ /* 0x002fc6000001ff00 */
[----:B------:R1:W-:Y:S01]  /*2a90*/  STS.U16 [R3+UR4+0x3f00], R68 ;  /* 0x003f004403007988 */ /* 0x0003e20008000404 */
[----:B------:R-:W-:-:S03]  /*2aa0*/  CS2R R54, SRZ ;  /* 0x0000000000367805 */ /* 0x000fc6000001ff00 */
[----:B------:R4:W-:Y:S01]  /*2ab0*/  STS.U16 [R3+UR4+0x4300], R72 ;  /* 0x0043004803007988 */ /* 0x0009e20008000404 */
[----:B0-----:R-:W-:-:S03]  /*2ac0*/  CS2R R56, SRZ ;  /* 0x0000000000387805 */ /* 0x001fc6000001ff00 */
[----:B------:R0:W-:Y:S01]  /*2ad0*/  STS.U16 [R3+UR4+0x4700], R76 ;  /* 0x0047004c03007988 */ /* 0x0001e20008000404 */
[----:B------:R-:W-:-:S03]  /*2ae0*/  CS2R R58, SRZ ;  /* 0x00000000003a7805 */ /* 0x000fc6000001ff00 */
[----:B------:R-:W-:Y:S01]  /*2af0*/  STS.U16 [R3+UR4+0x4b00], R92 ;  /* 0x004b005c03007988 */ /* 0x000fe20008000404 */
[----:B---3--:R-:W-:-:S03]  /*2b00*/  CS2R R60, SRZ ;  /* 0x00000000003c7805 */ /* 0x008fc6000001ff00 */
[----:B------:R-:W-:Y:S01]  /*2b10*/  STS.U16 [R3+UR4+0x4f00], R98 ;  /* 0x004f006203007988 */ /* 0x000fe20008000404 */
[----:B------:R-:W-:-:S03]  /*2b20*/  CS2R R62, SRZ ;  /* 0x00000000003e7805 */ /* 0x000fc6000001ff00 */
[----:B------:R-:W-:Y:S01]  /*2b30*/  STS.U16 [R3+UR4+0x5300], R104 ;  /* 0x0053006803007988 */ /* 0x000fe20008000404 */
[----:B--2---:R-:W-:-:S03]  /*2b40*/  CS2R R64, SRZ ;  /* 0x0000000000407805 */ /* 0x004fc6000001ff00 */
[----:B------:R-:W-:Y:S01]  /*2b50*/  STS.U16 [R3+UR4+0x5700], R110 ;  /* 0x0057006e03007988 */ /* 0x000fe20008000404 */
[----:B------:R-:W-:-:S03]  /*2b60*/  CS2R R66, SRZ ;  /* 0x0000000000427805 */ /* 0x000fc6000001ff00 */
[----:B------:R-:W-:Y:S01]  /*2b70*/  STS.U16 [R3+UR4+0x5b00], R114 ;  /* 0x005b007203007988 */ /* 0x000fe20008000404 */
[----:B-1----:R-:W-:-:S03]  /*2b80*/  CS2R R68, SRZ ;  /* 0x0000000000447805 */ /* 0x002fc6000001ff00 */
[----:B------:R1:W-:Y:S01]  /*2b90*/  STS.U16 [R3+UR4+0x5f00], R80 ;  /* 0x005f005003007988 */ /* 0x0003e20008000404 */
[----:B------:R-:W-:-:S03]  /*2ba0*/  CS2R R70, SRZ ;  /* 0x0000000000467805 */ /* 0x000fc6000001ff00 */
[----:B------:R-:W-:Y:S01]  /*2bb0*/  STS.U16 [R3+UR4+0x6300], R100 ;  /* 0x0063006403007988 */ /* 0x000fe20008000404 */
[----:B----4-:R-:W-:-:S03]  /*2bc0*/  CS2R R72, SRZ ;  /* 0x0000000000487805 */ /* 0x010fc6000001ff00 */
[----:B------:R-:W-:Y:S01]  /*2bd0*/  STS.U16 [R3+UR4+0x6700], R94 ;  /* 0x0067005e03007988 */ /* 0x000fe20008000404 */
[----:B------:R-:W-:-:S03]  /*2be0*/  CS2R R74, SRZ ;  /* 0x00000000004a7805 */ /* 0x000fc6000001ff00 */
[----:B------:R2:W-:Y:S01]  /*2bf0*/  STS.U16 [R3+UR4+0x6b00], R82 ;  /* 0x006b005203007988 */ /* 0x0005e20008000404 */
[----:B0-----:R-:W-:-:S03]  /*2c00*/  CS2R R76, SRZ ;  /* 0x00000000004c7805 */ /* 0x001fc6000001ff00 */
[----:B------:R0:W-:Y:S01]  /*2c10*/  STS.U16 [R3+UR4+0x6f00], R78 ;  /* 0x006f004e03007988 */ /* 0x0001e20008000404 */
[----:B-1----:R-:W-:-:S03]  /*2c20*/  CS2R R80, SRZ ;  /* 0x0000000000507805 */ /* 0x002fc6000001ff00 */
[----:B------:R1:W-:Y:S01]  /*2c30*/  STS.U16 [R3+UR4+0x7300], R86 ;  /* 0x0073005603007988 */ /* 0x0003e20008000404 */
[----:B------:R-:W-:-:S03]  /*2c40*/  CS2R R90, SRZ ;  /* 0x00000000005a7805 */ /* 0x000fc6000001ff00 */
[----:B------:R3:W-:Y:S01]  /*2c50*/  STS.U16 [R3+UR4+0x7700], R84 ;  /* 0x0077005403007988 */ /* 0x0007e20008000404 */
[----:B--2---:R-:W-:-:S03]  /*2c60*/  CS2R R82, SRZ ;  /* 0x0000000000527805 */ /* 0x004fc6000001ff00 */
[----:B------:R2:W-:Y:S01]  /*2c70*/  STS.U16 [R3+UR4+0x7b00], R88 ;  /* 0x007b005803007988 */ /* 0x0005e20008000404 */
[----:B0-----:R-:W-:Y:S02]  /*2c80*/  CS2R R78, SRZ ;  /* 0x00000000004e7805 */ /* 0x001fe4000001ff00 */
[----:B-1----:R-:W-:Y:S02]  /*2c90*/  CS2R R86, SRZ ;  /* 0x0000000000567805 */ /* 0x002fe4000001ff00 */
[----:B------:R-:W-:Y:S02]  /*2ca0*/  CS2R R92, SRZ ;  /* 0x00000000005c7805 */ /* 0x000fe4000001ff00 */
[----:B------:R-:W-:Y:S02]  /*2cb0*/  CS2R R94, SRZ ;  /* 0x00000000005e7805 */ /* 0x000fe4000001ff00 */
[----:B------:R-:W-:Y:S02]  /*2cc0*/  CS2R R96, SRZ ;  /* 0x0000000000607805 */ /* 0x000fe4000001ff00 */
[----:B---3--:R-:W-:-:S02]  /*2cd0*/  CS2R R84, SRZ ;  /* 0x0000000000547805 */ /* 0x008fc4000001ff00 */
[----:B------:R-:W-:Y:S02]  /*2ce0*/  CS2R R98, SRZ ;  /* 0x0000000000627805 */ /* 0x000fe4000001ff00 */
[----:B------:R-:W-:Y:S02]  /*2cf0*/  CS2R R100, SRZ ;  /* 0x0000000000647805 */ /* 0x000fe4000001ff00 */
[----:B------:R-:W-:Y:S02]  /*2d00*/  CS2R R102, SRZ ;  /* 0x0000000000667805 */ /* 0x000fe4000001ff00 */
[----:B--2---:R-:W-:Y:S02]  /*2d10*/  CS2R R88, SRZ ;  /* 0x0000000000587805 */ /* 0x004fe4000001ff00 */
[----:B------:R-:W-:Y:S02]  /*2d20*/  CS2R R104, SRZ ;  /* 0x0000000000687805 */ /* 0x000fe4000001ff00 */
[----:B------:R-:W-:-:S02]  /*2d30*/  CS2R R106, SRZ ;  /* 0x00000000006a7805 */ /* 0x000fc4000001ff00 */
[----:B------:R-:W-:Y:S02]  /*2d40*/  CS2R R108, SRZ ;  /* 0x00000000006c7805 */ /* 0x000fe4000001ff00 */
[----:B------:R-:W-:Y:S02]  /*2d50*/  CS2R R110, SRZ ;  /* 0x00000000006e7805 */ /* 0x000fe4000001ff00 */
[----:B------:R-:W-:Y:S02]  /*2d60*/  CS2R R112, SRZ ;  /* 0x0000000000707805 */ /* 0x000fe4000001ff00 */
[----:B------:R-:W-:Y:S02]  /*2d70*/  CS2R R114, SRZ ;  /* 0x0000000000727805 */ /* 0x000fe4000001ff00 */
        /* <DEDUP_REMOVED lines=16> */
[----:B------:R-:W-:Y:S01]  /*2e80*/  LOP3.LUT R3, R168, 0xff, RZ, 0xc0, !PT ;  /* 0x000000ffa8037812 */ /* 0x000fe200078ec0ff */
[----:B------:R-:W-:Y:S06]  /*2e90*/  @!P0 BRA `(.L_x_0) ;  /* 0x00000040006c8947 */ /* 0x000fec0003800000 */
[----:B------:R-:W0:Y:S01]  /*2ea0*/  LDC R23, c[0x0][0x268] ;  /* 0x00009a00ff177b82 */ /* 0x000e220000000800 */
[--C-:B------:R-:W-:Y:S01]  /*2eb0*/  SHF.R.U32.HI R2, RZ, 0x5, R168.reuse ;  /* 0x00000005ff027819 */ /* 0x100fe200000116a8 */
[----:B------:R-:W-:Y:S01]  /*2ec0*/  IMAD.SHL.U32 R8, R3, 0x2, RZ ;  /* 0x0000000203087824 */ /* 0x000fe200078e00ff */
[----:B------:R-:W-:Y:S01]  /*2ed0*/  SHF.R.U32.HI R9, RZ, 0x2, R168 ;  /* 0x00000002ff097819 */ /* 0x000fe200000116a8 */
[----:B------:R-:W-:Y:S01]  /*2ee0*/  ULDC.64 UR10, c[0x0][0x220] ;  /* 0x00008800000a7ab9 */ /* 0x000fe20000000a00 */
[----:B------:R-:W-:Y:S01]  /*2ef0*/  SGXT.U32 R2, R2, 0x3 ;  /* 0x000000030202781a */ /* 0x000fe20000000000 */
[----:B------:R-:W-:Y:S01]  /*2f00*/  UMOV UR61, URZ ;  /* 0x0000003f003d7c82 */ /* 0x000fe20008000000 */
[----:B------:R-:W-:Y:S01]  /*2f10*/  LOP3.LUT R7, R0, 0x7e, RZ, 0xc0, !PT ;  /* 0x0000007e00077812 */ /* 0x000fe200078ec0ff */
[----:B------:R-:W1:Y:S01]  /*2f20*/  LDC.64 R4, c[0x0][0x260] ;  /* 0x00009800ff047b82 */ /* 0x000e620000000a00 */
[----:B------:R-:W-:Y:S01]  /*2f30*/  UMOV UR12, URZ ;  /* 0x0000003f000c7c82 */ /* 0x000fe20008000000 */
[----:B------:R-:W-:Y:S01]  /*2f40*/  IMAD.MOV.U32 R0, RZ, RZ, RZ ;  /* 0x000000ffff007224 */ /* 0x000fe200078e00ff */
[----:B------:R-:W-:-:S02]  /*2f50*/  CS2R R24, SRZ ;  /* 0x0000000000187805 */ /* 0x000fc4000001ff00 */
[----:B------:R-:W-:Y:S02]  /*2f60*/  CS2R R26, SRZ ;  /* 0x00000000001a7805 */ /* 0x000fe4000001ff00 */
[----:B------:R-:W-:Y:S02]  /*2f70*/  CS2R R28, SRZ ;  /* 0x00000000001c7805 */ /* 0x000fe4000001ff00 */
[----:B------:R-:W-:Y:S02]  /*2f80*/  CS2R R30, SRZ ;  /* 0x00000000001e7805 */ /* 0x000fe4000001ff00 */
[----:B------:R-:W-:Y:S01]  /*2f90*/  CS2R R32, SRZ ;  /* 0x0000000000207805 */ /* 0x000fe2000001ff00 */
[----:B------:R-:W2:Y:S01]  /*2fa0*/  S2UR UR8, SR_CTAID.Y ;  /* 0x00000000000879c3 */ /* 0x000ea20000002600 */
[----:B------:R-:W-:Y:S02]  /*2fb0*/  CS2R R34, SRZ ;  /* 0x0000000000227805 */ /* 0x000fe4000001ff00 */
[----:B------:R-:W-:-:S02]  /*2fc0*/  CS2R R36, SRZ ;  /* 0x0000000000247805 */ /* 0x000fc4000001ff00 */
[----:B------:R-:W-:Y:S02]  /*2fd0*/  CS2R R38, SRZ ;  /* 0x0000000000267805 */ /* 0x000fe4000001ff00 */
[----:B------:R-:W-:Y:S02]  /*2fe0*/  CS2R R40, SRZ ;  /* 0x0000000000287805 */ /* 0x000fe4000001ff00 */
[----:B------:R-:W-:Y:S02]  /*2ff0*/  CS2R R42, SRZ ;  /* 0x00000000002a7805 */ /* 0x000fe4000001ff00 */
[----:B------:R-:W-:Y:S02]  /*3000*/  CS2R R44, SRZ ;  /* 0x00000000002c7805 */ /* 0x000fe4000001ff00 */
[----:B------:R-:W-:Y:S01]  /*3010*/  CS2R R46, SRZ ;  /* 0x00000000002e7805 */ /* 0x000fe2000001ff00 */
[----:B0-----:R-:W-:Y:S01]  /*3020*/  IMAD R10, R2, R23, RZ ;  /* 0x00000017020a7224 */ /* 0x001fe200078e02ff */
[----:B------:R-:W-:Y:S01]  /*3030*/  SHF.R.U32.HI R2, RZ, 0x5, R168 ;  /* 0x00000005ff027819 */ /* 0x000fe200000116a8 */
[----:B------:R-:W2:Y:S01]  /*3040*/  LDC.64 R218, c[0x0][0x250] ;  /* 0x00009400ffda7b82 */ /* 0x000ea20000000a00 */
[----:B------:R-:W-:Y:S01]  /*3050*/  CS2R R48, SRZ ;  /* 0x0000000000307805 */ /* 0x000fe2000001ff00 */
[----:B------:R-:W-:Y:S01]  /*3060*/  IMAD R11, R23, 0x8, R10 ;  /* 0x00000008170b7824 */ /* 0x000fe200078e020a */
[----:B------:R-:W-:-:S02]  /*3070*/  R2UR UR5, R2 ;  /* 0x00000000020572ca */ /* 0x000fc400000e0000 */
[----:B------:R-:W-:Y:S02]  /*3080*/  CS2R R50, SRZ ;  /* 0x0000000000327805 */ /* 0x000fe4000001ff00 */
[C---:B------:R-:W-:Y:S01]  /*3090*/  LOP3.LUT R2, R168.reuse, 0xe0, RZ, 0xc0, !PT ;  /* 0x000000e0a8027812 */ /* 0x040fe200078ec0ff */
[C---:B------:R-:W-:Y:S01]  /*30a0*/  IMAD R12, R23.reuse, 0x8, R11 ;  /* 0x00000008170c7824 */ /* 0x040fe200078e020b */
[----:B-1----:R0:W-:Y:S01]  /*30b0*/  STL [R1+0x140], R5 ;  /* 0x0001400501007387 */ /* 0x0021e20000100800 */
[----:B------:R-:W-:Y:S01]  /*30c0*/  IMAD.MOV.U32 R18, RZ, RZ, R4 ;  /* 0x000000ffff127224 */ /* 0x000fe200078e0004 */
[----:B------:R-:W-:Y:S01]  /*30d0*/  LOP3.LUT R4, R168, 0xc0, RZ, 0xc0, !PT ;  /* 0x000000c0a8047812 */ /* 0x000fe200078ec0ff */
[C---:B------:R-:W-:Y:S01]  /*30e0*/  IMAD R13, R23.reuse, 0x8, R12 ;  /* 0x00000008170d7824 */ /* 0x040fe200078e020c */
[----:B------:R-:W-:Y:S01]  /*30f0*/  CS2R R52, SRZ ;  /* 0x0000000000347805 */ /* 0x000fe2000001ff00 */
[----:B------:R-:W-:Y:S01]  /*3100*/  IMAD.MOV.U32 R17, RZ, RZ, R5 ;  /* 0x000000ffff117224 */ /* 0x000fe200078e0005 */
[----:B------:R-:W-:Y:S01]  /*3110*/  CS2R R54, SRZ ;  /* 0x0000000000367805 */ /* 0x000fe2000001ff00 */
[C---:B------:R-:W-:Y:S01]  /*3120*/  IMAD R14, R23.reuse, 0x8, R13 ;  /* 0x00000008170e7824 */ /* 0x040fe200078e020d */
[----:B------:R-:W-:Y:S01]  /*3130*/  ULDC UR5, c[0x0][0x258] ;  /* 0x0000960000057ab9 */ /* 0x000fe20000000800 */
[----:B------:R-:W-:Y:S01]  /*3140*/  IMAD R7, R4, 0x40, R7 ;  /* 0x0000004004077824 */ /* 0x000fe200078e0207 */
[----:B0-----:R-:W-:Y:S01]  /*3150*/  SHF.R.U32.HI R5, RZ, 0x1, R2 ;  /* 0x00000001ff057819 */ /* 0x001fe20000011602 */
[----:B------:R-:W-:Y:S01]  /*3160*/  IMAD R15, R23, 0x8, R14 ;  /* 0x00000008170f7824 */ /* 0x000fe200078e020e */
[----:B------:R-:W-:Y:S01]  /*3170*/  SGXT.U32 R2, R9, 0x3 ;  /* 0x000000030902781a */ /* 0x000fe20000000000 */
[----:B------:R-:W-:Y:S01]  /*3180*/  IMAD R3, R3, UR5, RZ ;  /* 0x0000000503037c24 */ /* 0x000fe2000f8e02ff */
[----:B------:R-:W-:Y:S01]  /*3190*/  SHF.R.U32.HI R9, RZ, 0x2, R4 ;  /* 0x00000002ff097819 */ /* 0x000fe20000011604 */
[C---:B------:R-:W-:Y:S01]  /*31a0*/  IMAD R16, R23.reuse, 0x8, R15 ;  /* 0x0000000817107824 */ /* 0x040fe200078e020f */
[----:B------:R-:W-:Y:S01]  /*31b0*/  LOP3.LUT R4, R168, 0x1f, RZ, 0xc0, !PT ;  /* 0x0000001fa8047812 */ /* 0x000fe200078ec0ff */
[----:B--2---:R-:W-:Y:S01]  /*31c0*/  IMAD R218, R218, UR8, RZ ;  /* 0x00000008dada7c24 */ /* 0x004fe2000f8e02ff */
[----:B------:R-:W-:Y:S01]  /*31d0*/  LOP3.LUT R6, R6, R5, R2, 0xfe, !PT ;  /* 0x0000000506067212 */ /* 0x000fe200078efe02 */
[----:B------:R-:W-:Y:S01]  /*31e0*/  IMAD R2, R18, UR8, RZ ;  /* 0x0000000812027c24 */ /* 0x000fe2000f8e02ff */
[----:B------:R-:W-:Y:S01]  /*31f0*/  LOP3.LUT R5, R8, R9, RZ, 0x3c, !PT ;  /* 0x0000000908057212 */ /* 0x000fe200078e3cff */
[----:B------:R-:W-:Y:S01]  /*3200*/  IMAD R8, R4, R17, RZ ;  /* 0x0000001104087224 */ /* 0x000fe200078e02ff */
[----:B------:R-:W-:Y:S01]  /*3210*/  ULDC.64 UR8, c[0x0][0x218] ;  /* 0x0000860000087ab9 */ /* 0x000fe20000000a00 */
[C---:B------:R-:W-:Y:S01]  /*3220*/  IMAD R17, R23.reuse, 0x8, R16 ;  /* 0x0000000817117824 */ /* 0x040fe200078e0210 */
[----:B------:R-:W-:Y:S01]  /*3230*/  CS2R R56, SRZ ;  /* 0x0000000000387805 */ /* 0x000fe2000001ff00 */
[----:B------:R-:W-:Y:S01]  /*3240*/  IMAD.SHL.U32 R4, R2, 0x2, RZ ;  /* 0x0000000202047824 */ /* 0x000fe200078e00ff */
[----:B------:R-:W-:Y:S01]  /*3250*/  CS2R R58, SRZ ;  /* 0x00000000003a7805 */ /* 0x000fe2000001ff00 */
[----:B------:R-:W-:Y:S01]  /*3260*/  IMAD.SHL.U32 R9, R8, 0x2, RZ ;  /* 0x0000000208097824 */ /* 0x000fe200078e00ff */
[----:B------:R-:W-:Y:S01]  /*3270*/  CS2R R60, SRZ ;  /* 0x00000000003c7805 */ /* 0x000fe2000001ff00 */
[----:B------:R-:W-:Y:S01]  /*3280*/  IMAD R18, R23, 0x8, R17 ;  /* 0x0000000817127824 */ /* 0x000fe200078e0211 */
[----:B------:R-:W-:Y:S01]  /*3290*/  CS2R R62, SRZ ;  /* 0x00000000003e7805 */ /* 0x000fe2000001ff00 */
[----:B------:R-:W-:Y:S01]  /*32a0*/  IMAD.SHL.U32 R217, R3, 0x2, RZ ;  /* 0x0000000203d97824 */ /* 0x000fe200078e00ff */
[----:B------:R-:W-:Y:S01]  /*32b0*/  IADD3 R169, P2, P3, R9, UR10, R4 ;  /* 0x0000000a09a97c10 */ /* 0x000fe2000fb5e004 */
[C---:B------:R-:W-:Y:S01]  /*32c0*/  IMAD R4, R23.reuse, 0x8, R18 ;  /* 0x0000000817047824 */ /* 0x040fe200078e0212 */
[----:B------:R-:W-:Y:S01]  /*32d0*/  UMOV UR10, 0xfffffffe ;  /* 0xfffffffe000a7882 */ /* 0x000fe20000000000 */
[----:B------:R-:W-:Y:S01]  /*32e0*/  IMAD.SHL.U32 R216, R218, 0x2, RZ ;  /* 0x00000002dad87824 */ /* 0x000fe200078e00ff */
[----:B------:R-:W-:Y:S01]  /*32f0*/  CS2R R64, SRZ ;  /* 0x0000000000407805 */ /* 0x000fe2000001ff00 */
[----:B------:R-:W-:Y:S01]  /*3300*/  IMAD R19, R23, 0x8, R4 ;  /* 0x0000000817137824 */ /* 0x000fe200078e0204 */
[----:B------:R-:W-:Y:S01]  /*3310*/  CS2R R66, SRZ ;  /* 0x0000000000427805 */ /* 0x000fe2000001ff00 */
[----:B------:R-:W-:Y:S01]  /*3320*/  IMAD.HI R2, R2, 0x2, RZ ;  /* 0x0000000202027827 */ /* 0x000fe200078e02ff */
[----:B------:R-:W-:Y:S01]  /*3330*/  IADD3 R216, P0, P1, R217, UR8, R216 ;  /* 0x00000008d9d87c10 */ /* 0x000fe2000f91e0d8 */
[----:B------:R-:W-:Y:S01]  /*3340*/  UMOV UR8, URZ ;  /* 0x0000003f00087c82 */ /* 0x000fe20008000000 */
[----:B------:R-:W-:Y:S01]  /*3350*/  CS2R R68, SRZ ;  /* 0x0000000000447805 */ /* 0x000fe2000001ff00 */
[----:B------:R-:W-:Y:S01]  /*3360*/  IMAD.HI R9, R8, 0x2, RZ ;  /* 0x0000000208097827 */ /* 0x000fe200078e02ff */
[----:B------:R-:W-:-:S02]  /*3370*/  CS2R R70, SRZ ;  /* 0x0000000000467805 */ /* 0x000fc4000001ff00 */
[----:B------:R-:W-:Y:S02]  /*3380*/  CS2R R72, SRZ ;  /* 0x0000000000487805 */ /* 0x000fe4000001ff00 */
[----:B------:R-:W-:Y:S01]  /*3390*/  CS2R R74, SRZ ;  /* 0x00000000004a7805 */ /* 0x000fe2000001ff00 */
[----:B------:R-:W-:Y:S01]  /*33a0*/  IMAD R8, R23, 0x8, R19 ;  /* 0x0000000817087824 */ /* 0x000fe200078e0213 */
[----:B------:R-:W-:Y:S01]  /*33b0*/  IADD3.X R21, R9, UR11, R2, P2, P3 ;  /* 0x0000000b09157c10 */ /* 0x000fe200097e6402 */
[----:B------:R-:W-:Y:S01]  /*33c0*/  IMAD.HI R3, R3, 0x2, RZ ;  /* 0x0000000203037827 */ /* 0x000fe200078e02ff */
[----:B------:R-:W-:Y:S01]  /*33d0*/  LEA R170, P2, R10, R169, 0x1 ;  /* 0x000000a90aaa7211 */ /* 0x000fe200078408ff */
[----:B------:R-:W-:Y:S01]  /*33e0*/  UMOV UR11, 0x7fffffdf ;  /* 0x7fffffdf000b7882 */ /* 0x000fe20000000000 */
[----:B------:R-:W-:Y:S01]  /*33f0*/  CS2R R76, SRZ ;  /* 0x00000000004c7805 */ /* 0x000fe2000001ff00 */
[----:B------:R-:W-:Y:S01]  /*3400*/  IMAD.HI R218, R218, 0x2, RZ ;  /* 0x00000002dada7827 */ /* 0x000fe200078e02ff */
[----:B------:R-:W-:-:S02]  /*3410*/  LEA.HI.X.SX32 R171, R10, R21, 0x1, P2 ;  /* 0x000000150aab7211 */ /* 0x000fc400010f0eff */
[----:B------:R-:W-:Y:S02]  /*3420*/  CS2R R78, SRZ ;  /* 0x00000000004e7805 */ /* 0x000fe4000001ff00 */
[----:B------:R-:W-:Y:S01]  /*3430*/  CS2R R80, SRZ ;  /* 0x0000000000507805 */ /* 0x000fe2000001ff00 */
[----:B------:R-:W-:Y:S01]  /*3440*/  IMAD R2, R23, 0x8, R8 ;  /* 0x0000000817027824 */ /* 0x000fe200078e0208 */
[----:B------:R-:W-:Y:S01]  /*3450*/  IADD3.X R217, R3, UR9, R218, P0, P1 ;  /* 0x0000000903d97c10 */ /* 0x000fe200087e24da */
[----:B------:R0:W-:Y:S01]  /*3460*/  STL.64 [R1+0x20], R170 ;  /* 0x000020aa01007387 */ /* 0x0001e20000100a00 */
[-C--:B------:R-:W-:Y:S01]  /*3470*/  LEA R174, P0, R11, R169.reuse, 0x1 ;  /* 0x000000a90bae7211 */ /* 0x080fe200078008ff */
[----:B------:R-:W-:Y:S01]  /*3480*/  IMAD R3, R23, 0x8, R2 ;  /* 0x0000000817037824 */ /* 0x000fe200078e0202 */
[C---:B------:R-:W-:Y:S01]  /*3490*/  LEA R172, P1, R12.reuse, R169, 0x1 ;  /* 0x000000a90cac7211 */ /* 0x040fe200078208ff */
[----:B------:R-:W-:Y:S01]  /*34a0*/  IMAD R225, R219, 0x24, RZ ;  /* 0x00000024dbe17824 */ /* 0x000fe200078e02ff */
[-C--:B------:R-:W-:Y:S01]  /*34b0*/  LEA.HI.X.SX32 R175, R11, R21.reuse, 0x1, P0 ;  /* 0x000000150baf7211 */ /* 0x080fe200000f0eff */
[----:B------:R-:W-:Y:S01]  /*34c0*/  IMAD R9, R23, 0x8, R3 ;  /* 0x0000000817097824 */ /* 0x000fe200078e0203 */
[----:B------:R-:W-:Y:S01]  /*34d0*/  LEA.HI.X.SX32 R173, R12, R21, 0x1, P1 ;  /* 0x000000150cad7211 */ /* 0x000fe200008f0eff */
[----:B------:R-:W-:Y:S01]  /*34e0*/  IMAD R223, R219, 0x22, RZ ;  /* 0x00000022dbdf7824 */ /* 0x000fe200078e02ff */
[-C--:B------:R-:W-:Y:S01]  /*34f0*/  LEA R236, P1, R15, R169.reuse, 0x1 ;  /* 0x000000a90fec7211 */ /* 0x080fe200078208ff */
[----:B------:R-:W-:Y:S01]  /*3500*/  IMAD R10, R23, 0x8, R9 ;  /* 0x00000008170a7824 */ /* 0x000fe200078e0209 */
[----:B------:R-:W-:Y:S01]  /*3510*/  STL.64 [R1+0x18], R174 ;  /* 0x000018ae01007387 */ /* 0x000fe20000100a00 */
[----:B0-----:R-:W-:Y:S01]  /*3520*/  LEA R170, P2, R13, R169, 0x1 ;  /* 0x000000a90daa7211 */ /* 0x001fe200078408ff */
[----:B------:R-:W-:Y:S01]  /*3530*/  IMAD R162, R219, 0x12, RZ ;  /* 0x00000012dba27824 */ /* 0x000fe200078e02ff */
[-C--:B------:R-:W-:Y:S01]  /*3540*/  LEA.HI.X.SX32 R237, R15, R21.reuse, 0x1, P1 ;  /* 0x000000150fed7211 */ /* 0x080fe200008f0eff */
[----:B------:R-:W-:Y:S01]  /*3550*/  IMAD R11, R23, 0x8, R10 ;  /* 0x00000008170b7824 */ /* 0x000fe200078e020a */
[----:B------:R-:W-:Y:S01]  /*3560*/  LEA.HI.X.SX32 R171, R13, R21, 0x1, P2 ;  /* 0x000000150dab7211 */ /* 0x000fe200010f0eff */
[----:B------:R-:W-:Y:S01]  /*3570*/  IMAD R227, R219, 0x26, RZ ;  /* 0x00000026dbe37824 */ /* 0x000fe200078e02ff */
[-C--:B------:R-:W-:Y:S01]  /*3580*/  LEA R232, P2, R16, R169.reuse, 0x1 ;  /* 0x000000a910e87211 */ /* 0x080fe200078408ff */
[C---:B------:R-:W-:Y:S01]  /*3590*/  IMAD R12, R23.reuse, 0x8, R11 ;  /* 0x00000008170c7824 */ /* 0x040fe200078e020b */
[----:B------:R-:W-:Y:S01]  /*35a0*/  LEA R214, P1, R18, R169, 0x1 ;  /* 0x000000a912d67211 */ /* 0x000fe200078208ff */
[----:B------:R0:W-:Y:S01]  /*35b0*/  STL.64 [R1+0x8], R170 ;  /* 0x000008aa01007387 */ /* 0x0001e20000100a00 */
[----:B------:R-:W-:Y:S01]  /*35c0*/  LEA.HI.X.SX32 R233, R16, R21, 0x1, P2 ;  /* 0x0000001510e97211 */ /* 0x000fe200010f0eff */
[----:B------:R-:W-:Y:S01]  /*35d0*/  IMAD R13, R23, 0x8, R12 ;  /* 0x00000008170d7824 */ /* 0x000fe200078e020c */
[----:B------:R-:W-:Y:S01]  /*35e0*/  LEA R212, P2, R4, R169, 0x1 ;  /* 0x000000a904d47211 */ /* 0x000fe200078408ff */
[----:B------:R1:W-:Y:S01]  /*35f0*/  STL.64 [R1+0x10], R172 ;  /* 0x000010ac01007387 */ /* 0x0003e20000100a00 */
[-C--:B------:R-:W-:Y:S01]  /*3600*/  LEA.HI.X.SX32 R215, R18, R21.reuse, 0x1, P1 ;  /* 0x0000001512d77211 */ /* 0x080fe200008f0eff */
[----:B------:R-:W-:Y:S01]  /*3610*/  IMAD R164, R219, 0x11, RZ ;  /* 0x00000011dba47824 */ /* 0x000fe200078e02ff */
[----:B------:R-:W-:Y:S01]  /*3620*/  LEA.HI.X.SX32 R213, R4, R21, 0x1, P2 ;  /* 0x0000001504d57211 */ /* 0x000fe200010f0eff */
[----:B------:R-:W-:Y:S01]  /*3630*/  IMAD R4, R23, 0x8, R13 ;  /* 0x0000000817047824 */ /* 0x000fe200078e020d */
[-C--:B------:R-:W-:Y:S01]  /*3640*/  LEA R206, P2, R2, R169.reuse, 0x1 ;  /* 0x000000a902ce7211 */ /* 0x080fe200078408ff */
[C---:B------:R-:W-:Y:S01]  /*3650*/  IMAD R155, R219.reuse, 0x14, RZ ;  /* 0x00000014db9b7824 */ /* 0x040fe200078e02ff */
[-C--:B------:R-:W-:Y:S01]  /*3660*/  LEA R208, P1, R8, R169.reuse, 0x1 ;  /* 0x000000a908d07211 */ /* 0x080fe200078208ff */
[C---:B------:R-:W-:Y:S01]  /*3670*/  IMAD R163, R219.reuse, 0x9, RZ ;  /* 0x00000009dba37824 */ /* 0x040fe200078e02ff */
[----:B0-----:R-:W-:Y:S01]  /*3680*/  LEA R170, P0, R14, R169, 0x1 ;  /* 0x000000a90eaa7211 */ /* 0x001fe200078008ff */
[C---:B------:R-:W-:Y:S01]  /*3690*/  IMAD R160, R219.reuse, 0x13, RZ ;  /* 0x00000013dba07824 */ /* 0x040fe200078e02ff */
[-C--:B------:R-:W-:Y:S01]  /*36a0*/  LEA.HI.X.SX32 R207, R2, R21.reuse, 0x1, P2 ;  /* 0x0000001502cf7211 */ /* 0x080fe200010f0eff */
[----:B------:R-:W-:Y:S01]  /*36b0*/  IMAD R221, R219, 0x2a, RZ ;  /* 0x0000002adbdd7824 */ /* 0x000fe200078e02ff */
[----:B------:R-:W-:Y:S01]  /*36c0*/  LEA.HI.X.SX32 R171, R14, R21, 0x1, P0 ;  /* 0x000000150eab7211 */ /* 0x000fe200000f0eff */
[----:B------:R-:W-:Y:S01]  /*36d0*/  IMAD R14, R23, 0x8, R4 ;  /* 0x00000008170e7824 */ /* 0x000fe200078e0204 */
[----:B------:R-:W-:Y:S01]  /*36e0*/  LEA R228, P0, R17, R169, 0x1 ;  /* 0x000000a911e47211 */ /* 0x000fe200078008ff */
[----:B------:R-:W-:Y:S01]  /*36f0*/  IMAD R157, R219, 0xa, RZ ;  /* 0x0000000adb9d7824 */ /* 0x000fe200078e02ff */
[-C--:B------:R-:W-:Y:S01]  /*3700*/  LEA.HI.X.SX32 R209, R8, R21.reuse, 0x1, P1 ;  /* 0x0000001508d17211 */ /* 0x080fe200008f0eff */
[----:B------:R-:W-:Y:S01]  /*3710*/  IMAD R2, R23, 0x8, R14 ;  /* 0x0000000817027824 */ /* 0x000fe200078e020e */
[----:B------:R-:W-:Y:S01]  /*3720*/  LEA.HI.X.SX32 R229, R17, R21, 0x1, P0 ;  /* 0x0000001511e57211 */ /* 0x000fe200000f0eff */
[----:B------:R0:W-:Y:S01]  /*3730*/  STL.64 [R1], R170 ;  /* 0x000000aa01007387 */ /* 0x0001e20000100a00 */
[-C--:B------:R-:W-:Y:S01]  /*3740*/  LEA R210, P0, R19, R169.reuse, 0x1 ;  /* 0x000000a913d27211 */ /* 0x080fe200078008ff */
[----:B------:R-:W-:Y:S01]  /*3750*/  IMAD R8, R23, 0x8, R2 ;  /* 0x0000000817087824 */ /* 0x000fe200078e0202 */
[----:B------:R-:W-:Y:S01]  /*3760*/  LEA R202, P1, R9, R169, 0x1 ;  /* 0x000000a909ca7211 */ /* 0x000fe200078208ff */
[----:B------:R-:W-:Y:S01]  /*3770*/  IMAD R231, R219, 0x28, RZ ;  /* 0x00000028dbe77824 */ /* 0x000fe200078e02ff */
[----:B------:R-:W-:Y:S01]  /*3780*/  LEA.HI.X.SX32 R211, R19, R21, 0x1, P0 ;  /* 0x0000001513d37211 */ /* 0x000fe200000f0eff */
[----:B------:R-:W-:Y:S01]  /*3790*/  IMAD R151, R219, 0x16, RZ ;  /* 0x00000016db977824 */ /* 0x000fe200078e02ff */
[-C--:B------:R-:W-:Y:S01]  /*37a0*/  LEA R204, P0, R3, R169.reuse, 0x1 ;  /* 0x000000a903cc7211 */ /* 0x080fe200078008ff */
[C---:B------:R-:W-:Y:S01]  /*37b0*/  IMAD R158, R219.reuse, 0x5, RZ ;  /* 0x00000005db9e7824 */ /* 0x040fe200078e02ff */
[C---:B------:R-:W-:Y:S01]  /*37c0*/  LEA R200, P2, R10.reuse, R169, 0x1 ;  /* 0x000000a90ac87211 */ /* 0x040fe200078408ff */
[----:B------:R-:W-:Y:S01]  /*37d0*/  IMAD R165, R219, 0x2e, RZ ;  /* 0x0000002edba57824 */ /* 0x000fe200078e02ff */
[-C--:B------:R-:W-:Y:S01]  /*37e0*/  LEA.HI.X.SX32 R205, R3, R21.reuse, 0x1, P0 ;  /* 0x0000001503cd7211 */ /* 0x080fe200000f0eff */
[----:B------:R-:W-:Y:S01]  /*37f0*/  IMAD R3, R23, 0x8, R8 ;  /* 0x0000000817037824 */ /* 0x000fe200078e0208 */
[-C--:B------:R-:W-:Y:S01]  /*3800*/  LEA.HI.X.SX32 R203, R9, R21.reuse, 0x1, P1 ;  /* 0x0000001509cb7211 */ /* 0x080fe200008f0eff */
[----:B------:R-:W-:Y:S01]  /*3810*/  IMAD R153, R219, 0x15, RZ ;  /* 0x00000015db997824 */ /* 0x000fe200078e02ff */
[----:B------:R-:W-:Y:S01]  /*3820*/  LEA.HI.X.SX32 R201, R10, R21, 0x1, P2 ;  /* 0x000000150ac97211 */ /* 0x000fe200010f0eff */
[----:B------:R-:W-:Y:S01]  /*3830*/  IMAD R9, R23, 0x8, R3 ;  /* 0x0000000817097824 */ /* 0x000fe200078e0203 */
[-C--:B------:R-:W-:Y:S01]  /*3840*/  LEA R194, P2, R13, R169.reuse, 0x1 ;  /* 0x000000a90dc27211 */ /* 0x080fe200078408ff */
[----:B------:R-:W-:Y:S01]  /*3850*/  IMAD R152, R219, 0xb, RZ ;  /* 0x0000000bdb987824 */ /* 0x000fe200078e02ff */
[-C--:B------:R-:W-:Y:S01]  /*3860*/  LEA R198, P0, R11, R169.reuse, 0x1 ;  /* 0x000000a90bc67211 */ /* 0x080fe200078008ff */
[----:B------:R-:W-:Y:S01]  /*3870*/  IMAD R10, R23, 0x8, R9 ;  /* 0x00000008170a7824 */ /* 0x000fe200078e0209 */
[----:B------:R-:W-:Y:S01]  /*3880*/  LEA R196, P1, R12, R169, 0x1 ;  /* 0x000000a90cc47211 */ /* 0x000fe200078208ff */
[----:B------:R-:W-:Y:S01]  /*3890*/  IMAD R167, R219, 0x2c, RZ ;  /* 0x0000002cdba77824 */ /* 0x000fe200078e02ff */
[-C--:B------:R-:W-:Y:S01]  /*38a0*/  LEA.HI.X.SX32 R195, R13, R21.reuse, 0x1, P2 ;  /* 0x000000150dc37211 */ /* 0x080fe200010f0eff */
[----:B------:R-:W-:Y:S01]  /*38b0*/  IMAD R150, R219, 0x17, RZ ;  /* 0x00000017db967824 */ /* 0x000fe200078e02ff */
[----:B------:R-:W-:Y:S01]  /*38c0*/  LEA.HI.X.SX32 R199, R11, R21, 0x1, P0 ;  /* 0x000000150bc77211 */ /* 0x000fe200000f0eff */
[----:B------:R-:W-:Y:S01]  /*38d0*/  IMAD R11, R23, 0x8, R10 ;  /* 0x00000008170b7824 */ /* 0x000fe200078e020a */
[----:B------:R-:W-:Y:S01]  /*38e0*/  LEA R188, P2, R2, R169, 0x1 ;  /* 0x000000a902bc7211 */ /* 0x000fe200078408ff */
[C---:B------:R-:W-:Y:S01]  /*38f0*/  IMAD R145, R219.reuse, 0x6, RZ ;  /* 0x00000006db917824 */ /* 0x040fe200078e02ff */
[----:B------:R-:W-:Y:S01]  /*3900*/  LEA.HI.X.SX32 R197, R12, R21, 0x1, P1 ;  /* 0x000000150cc57211 */ /* 0x000fe200008f0eff */
[C---:B------:R-:W-:Y:S01]  /*3910*/  IMAD R144, R219.reuse, 0xc, RZ ;  /* 0x0000000cdb907824 */ /* 0x040fe200078e02ff */
[-C--:B------:R-:W-:Y:S01]  /*3920*/  LEA R190, P1, R14, R169.reuse, 0x1 ;  /* 0x000000a90ebe7211 */ /* 0x080fe200078208ff */
[C---:B------:R-:W-:Y:S01]  /*3930*/  IMAD R141, R219.reuse, 0x18, RZ ;  /* 0x00000018db8d7824 */ /* 0x040fe200078e02ff */
[----:B------:R-:W-:Y:S01]  /*3940*/  LEA R192, P0, R4, R169, 0x1 ;  /* 0x000000a904c07211 */ /* 0x000fe200078008ff */
        /* <DEDUP_REMOVED lines=10> */
[----:B------:R-:W-:Y:S01]  /*39f0*/  IMAD R20, R219, 0x1a, RZ ;  /* 0x0000001adb147824 */ /* 0x000fe200078e02ff */
[C---:B------:R-:W-:Y:S01]  /*3a00*/  LEA R186, P0, R8.reuse, R169, 0x1 ;  /* 0x000000a908ba7211 */ /* 0x040fe200078008ff */
[----:B------:R-:W-:Y:S01]  /*3a10*/  UIADD3 UR9, UR4, 0x10000, URZ ;  /* 0x0001000004097890 */ /* 0x000fe2000fffe03f */
[-C--:B------:R-:W-:Y:S01]  /*3a20*/  LEA.HI.X.SX32 R185, R3, R21.reuse, 0x1, P1 ;  /* 0x0000001503b97211 */ /* 0x080fe200008f0eff */
[----:B------:R-:W-:Y:S01]  /*3a30*/  IMAD R3, R23, 0x8, R4 ;  /* 0x0000000817037824 */ /* 0x000fe200078e0204 */
[-C--:B------:R-:W-:Y:S01]  /*3a40*/  LEA.HI.X.SX32 R183, R9, R21.reuse, 0x1, P2 ;  /* 0x0000001509b77211 */ /* 0x080fe200010f0eff */
[----:B------:R-:W-:Y:S01]  /*3a50*/  IMAD R22, R219, 0xd, RZ ;  /* 0x0000000ddb167824 */ /* 0x000fe200078e02ff */
[----:B------:R-:W-:Y:S01]  /*3a60*/  LEA.HI.X.SX32 R187, R8, R21, 0x1, P0 ;  /* 0x0000001508bb7211 */ /* 0x000fe200000f0eff */
[----:B------:R-:W-:Y:S01]  /*3a70*/  IMAD R8, R23, 0x8, R3 ;  /* 0x0000000817087824 */ /* 0x000fe200078e0203 */
[CC--:B------:R-:W-:Y:S01]  /*3a80*/  LEA R176, P2, R2.reuse, R169.reuse, 0x1 ;  /* 0x000000a902b07211 */ /* 0x0c0fe200078408ff */
[----:B------:R-:W-:Y:S01]  /*3a90*/  USHF.R.U32.HI UR9, URZ, 0x4, UR9 ;  /* 0x000000043f097899 */ /* 0x000fe20008011609 */
[----:B------:R-:W-:Y:S01]  /*3aa0*/  LEA R178, P1, R11, R169, 0x1 ;  /* 0x000000a90bb27211 */ /* 0x000fe200078208ff */
[----:B------:R-:W-:Y:S01]  /*3ab0*/  IMAD R156, R219, 0x34, RZ ;  /* 0x00000034db9c7824 */ /* 0x000fe200078e02ff */
[----:B------:R-:W-:Y:S01]  /*3ac0*/  LEA.HI.X.SX32 R177, R2, R21, 0x1, P2 ;  /* 0x0000001502b17211 */ /* 0x000fe200010f0eff */
[----:B------:R-:W-:Y:S01]  /*3ad0*/  IMAD R2, R23, 0x8, R8 ;  /* 0x0000000817027824 */ /* 0x000fe200078e0208 */
[----:B------:R-:W-:Y:S01]  /*3ae0*/  LEA R180, P0, R10, R169, 0x1 ;  /* 0x000000a90ab47211 */ /* 0x000fe200078008ff */
[----:B------:R-:W-:Y:S01]  /*3af0*/  IMAD R23, R219, 0x19, RZ ;  /* 0x00000019db177824 */ /* 0x000fe200078e02ff */
[----:B------:R-:W-:Y:S01]  /*3b00*/  LEA.HI.X.SX32 R179, R11, R21, 0x1, P1 ;  /* 0x000000150bb37211 */ /* 0x000fe200008f0eff */
[C---:B------:R-:W-:Y:S01]  /*3b10*/  IMAD R154, R219.reuse, 0x36, RZ ;  /* 0x00000036db9a7824 */ /* 0x040fe200078e02ff */
[----:B------:R-:W-:Y:S01]  /*3b20*/  LEA R168, P3, R2, R169, 0x1 ;  /* 0x000000a902a87211 */ /* 0x000fe200078608ff */
[----:B------:R-:W-:Y:S01]  /*3b30*/  IMAD R14, R219, 0xe, RZ ;  /* 0x0000000edb0e7824 */ /* 0x000fe200078e02ff */
[----:B------:R-:W-:Y:S01]  /*3b40*/  LEA.HI.X.SX32 R181, R10, R21, 0x1, P0 ;  /* 0x000000150ab57211 */ /* 0x000fe200000f0eff */
[----:B------:R-:W-:Y:S01]  /*3b50*/  USGXT.U32 UR60, UR9, 0xe ;  /* 0x0000000e093c789a */ /* 0x000fe20008000000 */
[-C--:B-1----:R-:W-:Y:S01]  /*3b60*/  LEA R172, P1, R3, R169.reuse, 0x1 ;  /* 0x000000a903ac7211 */ /* 0x082fe200078208ff */
[C---:B------:R-:W-:Y:S01]  /*3b70*/  IMAD R18, R219.reuse, 0x1b, RZ ;  /* 0x0000001bdb127824 */ /* 0x040fe200078e02ff */
[-C--:B------:R-:W-:Y:S01]  /*3b80*/  LEA R174, P0, R4, R169.reuse, 0x1 ;  /* 0x000000a904ae7211 */ /* 0x080fe200078008ff */
[C---:B------:R-:W-:Y:S01]  /*3b90*/  IMAD R16, R219.reuse, 0x7, RZ ;  /* 0x00000007db107824 */ /* 0x040fe200078e02ff */
[----:B0-----:R-:W-:Y:S01]  /*3ba0*/  LEA R170, P2, R8, R169, 0x1 ;  /* 0x000000a908aa7211 */ /* 0x001fe200078408ff */
[----:B------:R-:W-:Y:S01]  /*3bb0*/  UIADD3 UR14, UP0, UR60, 0x2, URZ ;  /* 0x000000023c0e7890 */ /* 0x000fe2000ff1e03f */
[-C--:B------:R-:W-:Y:S01]  /*3bc0*/  LEA.HI.X.SX32 R169, R2, R21.reuse, 0x1, P3 ;  /* 0x0000001502a97211 */ /* 0x080fe200018f0eff */
[----:B------:R-:W-:Y:S01]  /*3bd0*/  IMAD R11, R219, 0x1c, RZ ;  /* 0x0000001cdb0b7824 */ /* 0x000fe200078e02ff */
[-C--:B------:R-:W-:Y:S01]  /*3be0*/  IADD3 R246, P3, R225, R216.reuse, RZ ;  /* 0x000000d8e1f67210 */ /* 0x080fe20007f7e0ff */
[----:B------:R-:W-:Y:S01]  /*3bf0*/  UIADD3.X UR15, UR8, 0x40000040, URZ, UP0, !UPT ;  /* 0x40000040080f7890 */ /* 0x000fe200087fe43f */
[----:B------:R-:W-:Y:S01]  /*3c00*/  LEA.HI.X.SX32 R173, R3, R21, 0x1, P1 ;  /* 0x0000001503ad7211 */ /* 0x000fe200008f0eff */
[----:B------:R-:W-:Y:S01]  /*3c10*/  UIADD3.64 UR8, UR60, -UR10, URZ ;  /* 0x8000000a3c087297 */ /* 0x000fe2000fffe03f */
[-C--:B------:R-:W-:Y:S01]  /*3c20*/  IADD3 R238, P5, R223, R216.reuse, RZ ;  /* 0x000000d8dfee7210 */ /* 0x080fe20007fbe0ff */
[----:B------:R-:W-:Y:S01]  /*3c30*/  IMAD R148, R219, 0x38, RZ ;  /* 0x00000038db947824 */ /* 0x000fe200078e02ff */
[CC--:B------:R-:W-:Y:S01]  /*3c40*/  IADD3 R248, P1, R162.reuse, R216.reuse, RZ ;  /* 0x000000d8a2f87210 */ /* 0x0c0fe20007f3e0ff */
[----:B------:R-:W-:Y:S01]  /*3c50*/  UIADD3.64 UR10, UR14, 0x4, URZ ;  /* 0x000000040e0a7897 */ /* 0x000fe2000fffe03f */
[-C--:B------:R-:W-:Y:S01]  /*3c60*/  IADD3 R244, P4, R227, R216.reuse, RZ ;  /* 0x000000d8e3f47210 */ /* 0x080fe20007f9e0ff */
[C---:B------:R-:W-:Y:S01]  /*3c70*/  IMAD R146, R219.reuse, 0x3a, RZ ;  /* 0x0000003adb927824 */ /* 0x040fe200078e02ff */
[-C--:B------:R-:W-:Y:S01]  /*3c80*/  LEA.HI.X.SX32 R247, R162, R217.reuse, 0x1, P3 ;  /* 0x000000d9a2f77211 */ /* 0x080fe200018f0eff */
[C---:B------:R-:W-:Y:S01]  /*3c90*/  IMAD R15, R219.reuse, 0x1d, RZ ;  /* 0x0000001ddb0f7824 */ /* 0x040fe200078e02ff */
[-C--:B------:R-:W-:Y:S01]  /*3ca0*/  LEA.HI.X.SX32 R239, R164, R217.reuse, 0x1, P5 ;  /* 0x000000d9a4ef7211 */ /* 0x080fe200028f0eff */
[----:B------:R-:W-:Y:S01]  /*3cb0*/  IMAD R12, R219, 0x1e, RZ ;  /* 0x0000001edb0c7824 */ /* 0x000fe200078e02ff */
[-C--:B------:R-:W-:Y:S01]  /*3cc0*/  IADD3 R220, P3, R155, R216.reuse, RZ ;  /* 0x000000d89bdc7210 */ /* 0x080fe20007f7e0ff */
[----:B------:R-:W-:Y:S01]  /*3cd0*/  IMAD R142, R219, 0x3c, RZ ;  /* 0x0000003cdb8e7824 */ /* 0x000fe200078e02ff */
[----:B------:R-:W-:Y:S01]  /*3ce0*/  LEA.HI.X.SX32 R249, R163, R217, 0x1, P1 ;  /* 0x000000d9a3f97211 */ /* 0x000fe200008f0eff */
[----:B------:R0:W-:Y:S01]  /*3cf0*/  STL.64 [R1+0x98], R238 ;  /* 0x000098ee01007387 */ /* 0x0001e20000100a00 */
[----:B------:R-:W-:Y:S01]  /*3d00*/  LEA.HI.X.SX32 R175, R4, R21, 0x1, P0 ;  /* 0x0000001504af7211 */ /* 0x000fe200000f0eff */
[----:B------:R-:W-:Y:S01]  /*3d10*/  IMAD R140, R219, 0x3e, RZ ;  /* 0x0000003edb8c7824 */ /* 0x000fe200078e02ff */
[-C--:B------:R-:W-:Y:S01]  /*3d20*/  IADD3 R234, P0, R221, R216.reuse, RZ ;  /* 0x000000d8ddea7210 */ /* 0x080fe20007f1e0ff */
[----:B------:R-:W-:Y:S01]  /*3d30*/  STL.64 [R1+0xd8], R248 ;  /* 0x0000d8f801007387 */ /* 0x000fe20000100a00 */
[-C--:B------:R-:W-:Y:S01]  /*3d40*/  LEA.HI.X.SX32 R245, R160, R217.reuse, 0x1, P4 ;  /* 0x000000d9a0f57211 */ /* 0x080fe200020f0eff */
[----:B------:R-:W-:Y:S01]  /*3d50*/  IMAD R17, R219, 0xf, RZ ;  /* 0x0000000fdb117824 */ /* 0x000fe200078e02ff */
[C---:B------:R-:W-:Y:S01]  /*3d60*/  LEA.HI.X.SX32 R221, R157.reuse, R217, 0x1, P3 ;  /* 0x000000d99ddd7211 */ /* 0x040fe200018f0eff */
[----:B------:R-:W-:Y:S01]  /*3d70*/  STL.64 [R1+0x90], R246 ;  /* 0x000090f601007387 */ /* 0x000fe20000100a00 */
[-C--:B------:R-:W-:Y:S01]  /*3d80*/  IADD3 R222, P1, R157, R216.reuse, RZ ;  /* 0x000000d89dde7210 */ /* 0x080fe20007f3e0ff */
[----:B------:R-:W-:Y:S01]  /*3d90*/  IMAD R19, R219, 0x1f, RZ ;  /* 0x0000001fdb137824 */ /* 0x000fe200078e02ff */
[----:B------:R-:W-:Y:S01]  /*3da0*/  LEA.HI.X.SX32 R171, R8, R21, 0x1, P2 ;  /* 0x0000001508ab7211 */ /* 0x000fe200010f0eff */
[----:B------:R-:W-:Y:S01]  /*3db0*/  STL.64 [R1+0x88], R244 ;  /* 0x000088f401007387 */ /* 0x000fe20000100a00 */
[-C--:B------:R-:W-:Y:S01]  /*3dc0*/  IADD3 R242, P2, R231, R216.reuse, RZ ;  /* 0x000000d8e7f27210 */ /* 0x080fe20007f5e0ff */
[----:B------:R-:W-:Y:S01]  /*3dd0*/  IMAD.SHL.U32 R13, R219, 0x2, RZ ;  /* 0x00000002db0d7824 */ /* 0x000fe200078e00ff */
[-C--:B0-----:R-:W-:Y:S01]  /*3de0*/  IADD3 R238, P5, R165, R216.reuse, RZ ;  /* 0x000000d8a5ee7210 */ /* 0x081fe20007fbe0ff */
[----:B------:R0:W-:Y:S01]  /*3df0*/  STL.64 [R1+0xd0], R220 ;  /* 0x0000d0dc01007387 */ /* 0x0001e20000100a00 */
[-C--:B------:R-:W-:Y:S01]  /*3e00*/  LEA.HI.X.SX32 R223, R158, R217.reuse, 0x1, P1 ;  /* 0x000000d99edf7211 */ /* 0x080fe200008f0eff */
[----:B------:R-:W-:Y:S01]  /*3e10*/  IMAD.SHL.U32 R149, R219, 0x4, RZ ;  /* 0x00000004db957824 */ /* 0x000fe200078e00ff */
[-C--:B------:R-:W-:Y:S01]  /*3e20*/  LEA.HI.X.SX32 R235, R153, R217.reuse, 0x1, P0 ;  /* 0x000000d999eb7211 */ /* 0x080fe200000f0eff */
[----:B------:R-:W-:Y:S01]  /*3e30*/  IMAD.SHL.U32 R143, R219, 0x8, RZ ;  /* 0x00000008db8f7824 */ /* 0x000fe200078e00ff */
[-C--:B------:R-:W-:Y:S01]  /*3e40*/  LEA.HI.X.SX32 R243, R155, R217.reuse, 0x1, P2 ;  /* 0x000000d99bf37211 */ /* 0x080fe200010f0eff */
[----:B------:R1:W-:Y:S01]  /*3e50*/  STL.64 [R1+0xf8], R222 ;  /* 0x0000f8de01007387 */ /* 0x0003e20000100a00 */
[-C--:B------:R-:W-:Y:S01]  /*3e60*/  IADD3 R240, P6, R167, R216.reuse, RZ ;  /* 0x000000d8a7f07210 */ /* 0x080fe20007fde0ff */
[----:B------:R-:W-:Y:S01]  /*3e70*/  IMAD.SHL.U32 R21, R219, 0x10, RZ ;  /* 0x00000010db157824 */ /* 0x000fe200078e00ff */
[-C--:B------:R-:W-:Y:S01]  /*3e80*/  LEA.HI.X.SX32 R239, R150, R217.reuse, 0x1, P5 ;  /* 0x000000d996ef7211 */ /* 0x080fe200028f0eff */
[----:B------:R2:W-:Y:S01]  /*3e90*/  STL.64 [R1+0x78], R234 ;  /* 0x000078ea01007387 */ /* 0x0005e20000100a00 */
[CC--:B------:R-:W-:Y:S01]  /*3ea0*/  LEA.HI.X.SX32 R241, R151.reuse, R217.reuse, 0x1, P6 ;  /* 0x000000d997f17211 */ /* 0x0c0fe200030f0eff */
[----:B------:R-:W-:Y:S01]  /*3eb0*/  IMAD.U32 R10, RZ, RZ, UR12 ;  /* 0x0000000cff0a7e24 */ /* 0x000fe2000f8e00ff */
[-C--:B0-----:R-:W-:Y:S01]  /*3ec0*/  IADD3 R220, P3, R151, R216.reuse, RZ ;  /* 0x000000d897dc7210 */ /* 0x081fe20007f7e0ff */
[----:B------:R-:W-:Y:S01]  /*3ed0*/  STL.64 [R1+0x80], R242 ;  /* 0x000080f201007387 */ /* 0x000fe20000100a00 */
[-C--:B------:R-:W-:Y:S01]  /*3ee0*/  IADD3 R230, P4, R161, R216.reuse, RZ ;  /* 0x000000d8a1e67210 */ /* 0x080fe20007f9e0ff */
[----:B------:R-:W-:Y:S01]  /*3ef0*/  IMAD.MOV.U32 R8, RZ, RZ, 0x3f800000 ;  /* 0x3f800000ff087424 */ /* 0x000fe200078e00ff */
[-C--:B------:R-:W-:Y:S01]  /*3f00*/  LEA.HI.X.SX32 R221, R152, R217.reuse, 0x1, P3 ;  /* 0x000000d998dd7211 */ /* 0x080fe200018f0eff */
[----:B------:R-:W-:Y:S01]  /*3f10*/  IMAD.MOV.U32 R9, RZ, RZ, -0x800000 ;  /* 0xff800000ff097424 */ /* 0x000fe200078e00ff */
[-C--:B-1----:R-:W-:Y:S01]  /*3f20*/  IADD3 R222, P3, R145, R216.reuse, RZ ;  /* 0x000000d891de7210 */ /* 0x082fe20007f7e0ff */
[----:B------:R-:W-:Y:S01]  /*3f30*/  IMAD.MOV.U32 R4, RZ, RZ, RZ ;  /* 0x000000ffff047224 */ /* 0x000fe200078e00ff */
[-C--:B------:R-:W-:Y:S01]  /*3f40*/  IADD3 R226, P1, R159, R216.reuse, RZ ;  /* 0x000000d89fe27210 */ /* 0x080fe20007f3e0ff */
[----:B------:R0:W-:Y:S01]  /*3f50*/  STL.64 [R1+0xc8], R220 ;  /* 0x0000c8dc01007387 */ /* 0x0001e20000100a00 */
[-C--:B------:R-:W-:Y:S01]  /*3f60*/  LEA.HI.X.SX32 R223, R147, R217.reuse, 0x1, P3 ;  /* 0x000000d993df7211 */ /* 0x080fe200018f0eff */
[----:B------:R-:W-:Y:S01]  /*3f70*/  IMAD.MOV.U32 R3, RZ, RZ, -0x800000 ;  /* 0xff800000ff037424 */ /* 0x000fe200078e00ff */
[-C--:B------:R-:W-:Y:S01]  /*3f80*/  LEA.HI.X.SX32 R231, R141, R217.reuse, 0x1, P4 ;  /* 0x000000d98de77211 */ /* 0x080fe200020f0eff */
[----:B------:R1:W-:Y:S01]  /*3f90*/  STL.64 [R1+0x68], R238 ;  /* 0x000068ee01007387 */ /* 0x0003e20000100a00 */
[----:B------:R-:W-:Y:S01]  /*3fa0*/  LEA.HI.X.SX32 R227, R23, R217, 0x1, P1 ;  /* 0x000000d917e37211 */ /* 0x000fe200008f0eff */
[----:B------:R-:W-:Y:S01]  /*3fb0*/  IMAD.MOV.U32 R2, RZ, RZ, 0x3f800000 ;  /* 0x3f800000ff027424 */ /* 0x000fe200078e00ff */
[-C--:B------:R-:W-:Y:S01]  /*3fc0*/  IADD3 R224, P2, R156, R216.reuse, RZ ;  /* 0x000000d89ce07210 */ /* 0x080fe20007f5e0ff */
[----:B------:R-:W-:Y:S01]  /*3fd0*/  STL.64 [R1+0x70], R240 ;  /* 0x000070f001007387 */ /* 0x000fe20000100a00 */
[----:B--2---:R-:W-:-:S02]  /*3fe0*/  IADD3 R234, P0, R154, R216, RZ ;  /* 0x000000d89aea7210 */ /* 0x004fc40007f1e0ff */
[----:B------:R-:W-:Y:S02]  /*3ff0*/  CS2R R82, SRZ ;  /* 0x0000000000527805 */ /* 0x000fe4000001ff00 */
[-C--:B------:R-:W-:Y:S01]  /*4000*/  LEA.HI.X.SX32 R225, R20, R217.reuse, 0x1, P2 ;  /* 0x000000d914e17211 */ /* 0x080fe200010f0eff */
[----:B------:R2:W-:Y:S01]  /*4010*/  STL.64 [R1+0x108], R222 ;  /* 0x000108de01007387 */ /* 0x0005e20000100a00 */
[----:B0-----:R-:W-:Y:S02]  /*4020*/  IADD3 R220, P6, R144, R216, RZ ;  /* 0x000000d890dc7210 */ /* 0x001fe40007fde0ff */
[----:B------:R-:W-:Y:S02]  /*4030*/  CS2R R84, SRZ ;  /* 0x0000000000547805 */ /* 0x000fe4000001ff00 */
[----:B------:R-:W-:Y:S02]  /*4040*/  LEA.HI.X.SX32 R235, R18, R217, 0x1, P0 ;  /* 0x000000d912eb7211 */ /* 0x000fe400000f0eff */
[----:B------:R-:W-:-:S02]  /*4050*/  CS2R R86, SRZ ;  /* 0x0000000000567805 */ /* 0x000fc4000001ff00 */
[----:B-1----:R-:W-:Y:S02]  /*4060*/  IADD3 R238, P5, R141, R216, RZ ;  /* 0x000000d88dee7210 */ /* 0x002fe40007fbe0ff */
[----:B------:R-:W-:Y:S02]  /*4070*/  CS2R R88, SRZ ;  /* 0x0000000000587805 */ /* 0x000fe4000001ff00 */
[-C--:B------:R-:W-:Y:S02]  /*4080*/  LEA.HI.X.SX32 R221, R145, R217.reuse, 0x1, P6 ;  /* 0x000000d991dd7211 */ /* 0x080fe400030f0eff */
[----:B------:R-:W-:Y:S02]  /*4090*/  CS2R R90, SRZ ;  /* 0x00000000005a7805 */ /* 0x000fe4000001ff00 */
[----:B------:R-:W-:Y:S02]  /*40a0*/  LEA.HI.X.SX32 R239, R144, R217, 0x1, P5 ;  /* 0x000000d990ef7211 */ /* 0x000fe400028f0eff */
[----:B------:R-:W-:-:S02]  /*40b0*/  CS2R R92, SRZ ;  /* 0x00000000005c7805 */ /* 0x000fc4000001ff00 */
[----:B------:R-:W-:Y:S01]  /*40c0*/  CS2R R94, SRZ ;  /* 0x00000000005e7805 */ /* 0x000fe2000001ff00 */
[----:B------:R0:W-:Y:S01]  /*40d0*/  STL.64 [R1+0xf0], R220 ;  /* 0x0000f0dc01007387 */ /* 0x0001e20000100a00 */
[----:B--2---:R-:W-:Y:S02]  /*40e0*/  IADD3 R222, P3, R148, R216, RZ ;  /* 0x000000d894de7210 */ /* 0x004fe40007f7e0ff */
[----:B------:R-:W-:Y:S02]  /*40f0*/  CS2R R96, SRZ ;  /* 0x0000000000607805 */ /* 0x000fe4000001ff00 */
[----:B------:R-:W-:Y:S01]  /*4100*/  CS2R R98, SRZ ;  /* 0x0000000000627805 */ /* 0x000fe2000001ff00 */
[----:B------:R1:W-:Y:S01]  /*4110*/  STL.64 [R1+0xc0], R238 ;  /* 0x0000c0ee01007387 */ /* 0x0003e20000100a00 */
[----:B------:R-:W-:Y:S02]  /*4120*/  LEA.HI.X.SX32 R223, R11, R217, 0x1, P3 ;  /* 0x000000d90bdf7211 */ /* 0x000fe400018f0eff */
[----:B------:R-:W-:-:S02]  /*4130*/  CS2R R100, SRZ ;  /* 0x0000000000647805 */ /* 0x000fc4000001ff00 */
[----:B------:R-:W-:Y:S01]  /*4140*/  CS2R R102, SRZ ;  /* 0x0000000000667805 */ /* 0x000fe2000001ff00 */
[----:B------:R2:W-:Y:S01]  /*4150*/  STL.64 [R1+0x60], R230 ;  /* 0x000060e601007387 */ /* 0x0005e20000100a00 */
[----:B------:R-:W-:Y:S02]  /*4160*/  CS2R R104, SRZ ;  /* 0x0000000000687805 */ /* 0x000fe4000001ff00 */
[----:B------:R-:W-:Y:S02]  /*4170*/  CS2R R106, SRZ ;  /* 0x00000000006a7805 */ /* 0x000fe4000001ff00 */
[----:B------:R-:W-:Y:S01]  /*4180*/  CS2R R108, SRZ ;  /* 0x00000000006c7805 */ /* 0x000fe2000001ff00 */
[----:B------:R3:W-:Y:S01]  /*4190*/  STL.64 [R1+0x58], R226 ;  /* 0x000058e201007387 */ /* 0x0007e20000100a00 */
[----:B0-----:R-:W-:Y:S02]  /*41a0*/  IADD3 R220, P6, R146, R216, RZ ;  /* 0x000000d892dc7210 */ /* 0x001fe40007fde0ff */
[----:B------:R-:W-:-:S02]  /*41b0*/  CS2R R110, SRZ ;  /* 0x00000000006e7805 */ /* 0x000fc4000001ff00 */
[----:B------:R-:W-:Y:S02]  /*41c0*/  CS2R R112, SRZ ;  /* 0x0000000000707805 */ /* 0x000fe4000001ff00 */
[----:B-1----:R-:W-:Y:S02]  /*41d0*/  IADD3 R238, P5, R20, R216, RZ ;  /* 0x000000d814ee7210 */ /* 0x002fe40007fbe0ff */
[----:B------:R-:W-:Y:S02]  /*41e0*/  CS2R R114, SRZ ;  /* 0x0000000000727805 */ /* 0x000fe4000001ff00 */
[-C--:B------:R-:W-:Y:S02]  /*41f0*/  LEA.HI.X.SX32 R221, R15, R217.reuse, 0x1, P6 ;  /* 0x000000d90fdd7211 */ /* 0x080fe400030f0eff */
[----:B------:R-:W-:Y:S02]  /*4200*/  CS2R R116, SRZ ;  /* 0x0000000000747805 */ /* 0x000fe4000001ff00 */
[----:B------:R-:W-:-:S02]  /*4210*/  LEA.HI.X.SX32 R239, R22, R217, 0x1, P5 ;  /* 0x000000d916ef7211 */ /* 0x000fc400028f0eff */
[----:B------:R-:W-:Y:S02]  /*4220*/  CS2R R118, SRZ ;  /* 0x0000000000767805 */ /* 0x000fe4000001ff00 */
[-C--:B--2---:R-:W-:Y:S02]  /*4230*/  IADD3 R230, P4, R142, R216.reuse, RZ ;  /* 0x000000d88ee67210 */ /* 0x084fe40007f9e0ff */
[----:B------:R-:W-:Y:S02]  /*4240*/  CS2R R120, SRZ ;  /* 0x0000000000787805 */ /* 0x000fe4000001ff00 */
[----:B---3--:R-:W-:Y:S01]  /*4250*/  IADD3 R226, P1, R140, R216, RZ ;  /* 0x000000d88ce27210 */ /* 0x008fe20007f3e0ff */
[----:B------:R0:W-:Y:S01]  /*4260*/  STL.64 [R1+0xb8], R238 ;  /* 0x0000b8ee01007387 */ /* 0x0001e20000100a00 */
[----:B------:R-:W-:Y:S02]  /*4270*/  LEA.HI.X.SX32 R231, R12, R217, 0x1, P4 ;  /* 0x000000d90ce77211 */ /* 0x000fe400020f0eff */
[----:B------:R-:W-:-:S02]  /*4280*/  CS2R R122, SRZ ;  /* 0x00000000007a7805 */ /* 0x000fc4000001ff00 */
[----:B------:R-:W-:Y:S01]  /*4290*/  LEA.HI.X.SX32 R227, R19, R217, 0x1, P1 ;  /* 0x000000d913e37211 */ /* 0x000fe200008f0eff */
[----:B------:R1:W-:Y:S01]  /*42a0*/  STL.64 [R1+0x50], R224 ;  /* 0x000050e001007387 */ /* 0x0003e20000100a00 */
[----:B------:R-:W-:Y:S02]  /*42b0*/  CS2R R124, SRZ ;  /* 0x00000000007c7805 */ /* 0x000fe4000001ff00 */
[----:B------:R-:W-:Y:S02]  /*42c0*/  CS2R R126, SRZ ;  /* 0x00000000007e7805 */ /* 0x000fe4000001ff00 */
[----:B------:R-:W-:Y:S01]  /*42d0*/  CS2R R128, SRZ ;  /* 0x0000000000807805 */ /* 0x000fe2000001ff00 */
[----:B------:R2:W-:Y:S01]  /*42e0*/  STL.64 [R1+0x48], R234 ;  /* 0x000048ea01007387 */ /* 0x0005e20000100a00 */
[----:B------:R-:W-:Y:S02]  /*42f0*/  CS2R R130, SRZ ;  /* 0x0000000000827805 */ /* 0x000fe4000001ff00 */
[----:B------:R-:W-:-:S02]  /*4300*/  CS2R R132, SRZ ;  /* 0x0000000000847805 */ /* 0x000fc4000001ff00 */
[----:B------:R-:W-:Y:S02]  /*4310*/  CS2R R134, SRZ ;  /* 0x0000000000867805 */ /* 0x000fe4000001ff00 */
[----:B0-----:R-:W-:Y:S02]  /*4320*/  IADD3 R238, P5, R14, R216, RZ ;  /* 0x000000d80eee7210 */ /* 0x001fe40007fbe0ff */
[----:B------:R-:W-:Y:S02]  /*4330*/  CS2R R136, SRZ ;  /* 0x0000000000887805 */ /* 0x000fe4000001ff00 */
[----:B------:R-:W-:Y:S02]  /*4340*/  CS2R R138, SRZ ;  /* 0x00000000008a7805 */ /* 0x000fe4000001ff00 */
[----:B------:R-:W-:Y:S02]  /*4350*/  CS2R R140, SRZ ;  /* 0x00000000008c7805 */ /* 0x000fe4000001ff00 */
[----:B------:R-:W-:-:S02]  /*4360*/  LEA.HI.X.SX32 R239, R16, R217, 0x1, P5 ;  /* 0x000000d910ef7211 */ /* 0x000fc400028f0eff */
[----:B------:R-:W-:Y:S02]  /*4370*/  CS2R R144, SRZ ;  /* 0x0000000000907805 */ /* 0x000fe4000001ff00 */
[-C--:B-1----:R-:W-:Y:S02]  /*4380*/  IADD3 R224, P2, R11, R216.reuse, RZ ;  /* 0x000000d80be07210 */ /* 0x082fe40007f5e0ff */
[----:B------:R-:W-:Y:S02]  /*4390*/  CS2R R146, SRZ ;  /* 0x0000000000927805 */ /* 0x000fe4000001ff00 */
[----:B--2---:R-:W-:Y:S01]  /*43a0*/  IADD3 R234, P0, R12, R216, RZ ;  /* 0x000000d80cea7210 */ /* 0x004fe20007f1e0ff */
[----:B------:R0:W-:Y:S01]  /*43b0*/  STL.64 [R1+0xe8], R238 ;  /* 0x0000e8ee01007387 */ /* 0x0001e20000100a00 */
[----:B------:R-:W-:Y:S02]  /*43c0*/  LEA.HI.X.SX32 R225, R14, R217, 0x1, P2 ;  /* 0x000000d90ee17211 */ /* 0x000fe400010f0eff */
[----:B------:R-:W-:-:S02]  /*43d0*/  CS2R R150, SRZ ;  /* 0x0000000000967805 */ /* 0x000fc4000001ff00 */
[-C--:B------:R-:W-:Y:S01]  /*43e0*/  LEA.HI.X.SX32 R235, R17, R217.reuse, 0x1, P0 ;  /* 0x000000d911eb7211 */ /* 0x080fe200000f0eff */
[----:B------:R-:W-:Y:S01]  /*43f0*/  UMOV UR5, URZ ;  /* 0x0000003f00057c82 */ /* 0x000fe20008000000 */
[-C--:B------:R-:W-:Y:S01]  /*4400*/  LEA R14, P0, R219, R216.reuse, 0x5 ;  /* 0x000000d8db0e7211 */ /* 0x080fe200078028ff */
[----:B------:R1:W-:Y:S01]  /*4410*/  STL.64 [R1+0xb0], R224 ;  /* 0x0000b0e001007387 */ /* 0x0003e20000100a00 */
[-C--:B------:R-:W-:Y:S01]  /*4420*/  IADD3 R22, P5, R13, R216.reuse, RZ ;  /* 0x000000d80d167210 */ /* 0x080fe20007fbe0ff */
[----:B------:R-:W-:Y:S01]  /*4430*/  UIADD3.64 UR18, UR14, 0x100, URZ ;  /* 0x000001000e127897 */ /* 0x000fe2000fffe03f */
[-C--:B------:R-:W-:Y:S01]  /*4440*/  LEA.HI.X.SX32 R15, R21, R217.reuse, 0x1, P0 ;  /* 0x000000d9150f7211 */ /* 0x080fe200000f0eff */
[----:B------:R-:W-:Y:S01]  /*4450*/  UIADD3.64 UR22, UR14, 0x102, URZ ;  /* 0x000001020e167897 */ /* 0x000fe2000fffe03f */
[-C--:B------:R-:W-:Y:S01]  /*4460*/  LEA.HI.X.SX32 R23, R219, R217.reuse, 0x1, P5 ;  /* 0x000000d9db177211 */ /* 0x080fe200028f0eff */
[----:B0-----:R-:W-:Y:S01]  /*4470*/  IMAD.U32 R238, RZ, RZ, UR8 ;  /* 0x00000008ffee7e24 */ /* 0x001fe2000f8e00ff */
[C---:B------:R-:W-:Y:S01]  /*4480*/  LOP3.LUT R11, R7.reuse, 0x10, RZ, 0x3c, !PT ;  /* 0x00000010070b7812 */ /* 0x040fe200078e3cff */
[----:B------:R-:W-:Y:S01]  /*4490*/  IMAD.U32 R239, RZ, RZ, UR9 ;  /* 0x00000009ffef7e24 */ /* 0x000fe2000f8e00ff */
[----:B------:R-:W-:Y:S01]  /*44a0*/  UIADD3.64 UR8, UR14, 0x2, URZ ;  /* 0x000000020e087897 */ /* 0x000fe2000fffe03f */
[----:B------:R-:W-:Y:S01]  /*44b0*/  LOP3.LUT R12, R7, 0x30, RZ, 0x3c, !PT ;  /* 0x00000030070c7812 */ /* 0x000fe200078e3cff */
[----:B------:R-:W-:Y:S01]  /*44c0*/  UIADD3.64 UR26, UR14, 0x104, URZ ;  /* 0x000001040e1a7897 */ /* 0x000fe2000fffe03f */
[----:B-1----:R-:W-:Y:S01]  /*44d0*/  LEA R224, P2, R219, R216, 0x2 ;  /* 0x000000d8dbe07211 */ /* 0x002fe200078410ff */
[----:B------:R0:W-:Y:S01]  /*44e0*/  STL.64 [R1+0x120], R238 ;  /* 0x000120ee01007387 */ /* 0x0001e20000100a00 */
[----:B------:R-:W-:Y:S01]  /*44f0*/  LOP3.LUT R11, R7, 0x40, RZ, 0x3c, !PT ;  /* 0x00000040070b7812 */ /* 0x000fe200078e3cff */
[----:B------:R-:W-:Y:S01]  /*4500*/  UIADD3.64 UR30, UR14, 0x1fe, URZ ;  /* 0x000001fe0e1e7897 */ /* 0x000fe2000fffe03f */
[----:B------:R-:W-:Y:S01]  /*4510*/  LEA.HI.X.SX32 R225, R13, R217, 0x1, P2 ;  /* 0x000000d90de17211 */ /* 0x000fe200010f0eff */
[----:B------:R-:W-:Y:S01]  /*4520*/  UIADD3.64 UR34, UR14, 0x200, URZ ;  /* 0x000002000e227897 */ /* 0x000fe2000fffe03f */
[C---:B------:R-:W-:Y:S01]  /*4530*/  LOP3.LUT R13, R7.reuse, 0x20, RZ, 0x3c, !PT ;  /* 0x00000020070d7812 */ /* 0x040fe200078e3cff */
[----:B------:R-:W-:Y:S01]  /*4540*/  UIADD3.64 UR38, UR14, 0x202, URZ ;  /* 0x000002020e267897 */ /* 0x000fe2000fffe03f */
[C---:B------:R-:W-:Y:S01]  /*4550*/  LOP3.LUT R13, R7.reuse, 0x50, RZ, 0x3c, !PT ;  /* 0x00000050070d7812 */ /* 0x040fe200078e3cff */
[----:B------:R-:W-:Y:S01]  /*4560*/  UIADD3.64 UR42, UR14, 0x204, URZ ;  /* 0x000002040e2a7897 */ /* 0x000fe2000fffe03f */
[C---:B------:R-:W-:Y:S01]  /*4570*/  LOP3.LUT R12, R7.reuse, 0x60, RZ, 0x3c, !PT ;  /* 0x00000060070c7812 */ /* 0x040fe200078e3cff */
[----:B------:R-:W-:Y:S01]  /*4580*/  UIADD3.64 UR46, UR14, 0x2fe, URZ ;  /* 0x000002fe0e2e7897 */ /* 0x000fe2000fffe03f */
[----:B------:R-:W-:Y:S01]  /*4590*/  LOP3.LUT R11, R7, 0x70, RZ, 0x3c, !PT ;  /* 0x00000070070b7812 */ /* 0x000fe200078e3cff */
[----:B0-----:R-:W-:Y:S01]  /*45a0*/  IMAD.U32 R238, RZ, RZ, UR8 ;  /* 0x00000008ffee7e24 */ /* 0x001fe2000f8e00ff */
[----:B------:R-:W-:Y:S01]  /*45b0*/  LOP3.LUT R252, R6, 0x8, RZ, 0xfc, !PT ;  /* 0x0000000806fc7812 */ /* 0x000fe200078efcff */
[----:B------:R-:W-:Y:S01]  /*45c0*/  IMAD.U32 R239, RZ, RZ, UR9 ;  /* 0x00000009ffef7e24 */ /* 0x000fe2000f8e00ff */
[----:B------:R-:W-:-:S02]  /*45d0*/  UIADD3.64 UR8, UR14, 0xfe, URZ ;  /* 0x000000fe0e087897 */ /* 0x000fc4000fffe03f */
[----:B------:R-:W-:Y:S02]  /*45e0*/  UIADD3.64 UR50, UR14, 0x300, URZ ;  /* 0x000003000e327897 */ /* 0x000fe4000fffe03f */
[----:B------:R0:W-:Y:S01]  /*45f0*/  STL.64 [R1+0x138], R238 ;  /* 0x000138ee01007387 */ /* 0x0001e20000100a00 */
[----:B------:R-:W-:Y:S02]  /*4600*/  UIADD3.64 UR54, UR14, 0x302, URZ ;  /* 0x000003020e367897 */ /* 0x000fe4000fffe03f */
[----:B------:R-:W-:Y:S01]  /*4610*/  UIADD3.64 UR58, UR14, 0x304, URZ ;  /* 0x000003040e3a7897 */ /* 0x000fe2000fffe03f */
[----:B------:R1:W-:Y:S01]  /*4620*/  STL.64 [R1+0x40], R222 ;  /* 0x000040de01007387 */ /* 0x0003e20000100a00 */
[----:B0-----:R-:W-:Y:S02]  /*4630*/  IMAD.U32 R238, RZ, RZ, UR10 ;  /* 0x0000000affee7e24 */ /* 0x001fe4000f8e00ff */
[----:B------:R-:W-:Y:S01]  /*4640*/  IMAD.U32 R239, RZ, RZ, UR11 ;  /* 0x0000000bffef7e24 */ /* 0x000fe2000f8e00ff */
[----:B-1----:R-:W-:-:S04]  /*4650*/  LEA R222, P3, R219, R216, 0x3 ;  /* 0x000000d8dbde7211 */ /* 0x002fc800078618ff */
[----:B------:R0:W-:Y:S01]  /*4660*/  STL.64 [R1+0x130], R238 ;  /* 0x000130ee01007387 */ /* 0x0001e20000100a00 */
[----:B------:R-:W-:Y:S02]  /*4670*/  LEA.HI.X.SX32 R223, R149, R217, 0x1, P3 ;  /* 0x000000d995df7211 */ /* 0x000fe400018f0eff */
[----:B------:R-:W-:Y:S01]  /*4680*/  CS2R R148, SRZ ;  /* 0x0000000000947805 */ /* 0x000fe2000001ff00 */
[----:B0-----:R-:W-:Y:S02]  /*4690*/  IMAD.U32 R238, RZ, RZ, UR8 ;  /* 0x00000008ffee7e24 */ /* 0x001fe4000f8e00ff */
[----:B------:R-:W-:-:S05]  /*46a0*/  IMAD.U32 R239, RZ, RZ, UR9 ;  /* 0x00000009ffef7e24 */ /* 0x000fca000f8e00ff */
[----:B------:R-:W-:Y:S04]  /*46b0*/  STL.64 [R1+0x128], R238 ;  /* 0x000128ee01007387 */ /* 0x000fe80000100a00 */
[----:B------:R0:W-:Y:S04]  /*46c0*/  STL.64 [R1+0x38], R220 ;  /* 0x000038dc01007387 */ /* 0x0001e80000100a00 */
[----:B------:R1:W-:Y:S04]  /*46d0*/  STL.64 [R1+0xa8], R234 ;  /* 0x0000a8ea01007387 */ /* 0x0003e80000100a00 */
[----:B------:R1:W-:Y:S01]  /*46e0*/  STL.64 [R1+0x30], R230 ;  /* 0x000030e601007387 */ /* 0x0003e20000100a00 */
[----:B0-----:R-:W-:-:S03]  /*46f0*/  LEA R220, P6, R219, R216, 0x4 ;  /* 0x000000d8dbdc7211 */ /* 0x001fc600078c20ff */
[----:B------:R1:W-:Y:S01]  /*4700*/  STL.64 [R1+0x28], R226 ;  /* 0x000028e201007387 */ /* 0x0003e20000100a00 */
[----:B------:R-:W-:-:S03]  /*4710*/  LEA.HI.X.SX32 R221, R143, R217, 0x1, P6 ;  /* 0x000000d98fdd7211 */ /* 0x000fc600030f0eff */
[----:B------:R1:W-:Y:S01]  /*4720*/  STL.64 [R1+0x110], R224 ;  /* 0x000110e001007387 */ /* 0x0003e20000100a00 */
[----:B------:R-:W-:-:S03]  /*4730*/  CS2R R142, SRZ ;  /* 0x00000000008e7805 */ /* 0x000fc6000001ff00 */
[----:B------:R1:W-:Y:S04]  /*4740*/  STL.64 [R1+0x100], R222 ;  /* 0x000100de01007387 */ /* 0x0003e80000100a00 */
[----:B------:R1:W-:Y:S04]  /*4750*/  STL.64 [R1+0xe0], R220 ;  /* 0x0000e0dc01007387 */ /* 0x0003e80000100a00 */
[----:B------:R1:W-:Y:S04]  /*4760*/  STL.64 [R1+0xa0], R14 ;  /* 0x0000a00e01007387 */ /* 0x0003e80000100a00 */
[----:B------:R1:W-:Y:S02]  /*4770*/  STL.64 [R1+0x118], R22 ;  /* 0x0001181601007387 */ /* 0x0003e40000100a00 */
.L_x_1:
[----:B-1----:R-:W2:Y:S04]  /*4780*/  LDL.64 R220, [R1+0x110] ;  /* 0x0001100001dc7983 */ /* 0x002ea80000100a00 */
[----:B------:R-:W3:Y:S04]  /*4790*/  LDL.64 R18, [R1+0x118] ;  /* 0x0001180001127983 */ /* 0x000ee80000100a00 */
[----:B------:R-:W4:Y:S04]  /*47a0*/  LDL.64 R20, [R1+0x108] ;  /* 0x0001080001147983 */ /* 0x000f280000100a00 */
[----:B------:R-:W5:Y:S04]  /*47b0*/  LDL.64 R224, [R1+0xf0] ;  /* 0x0000f00001e07983 */ /* 0x000f680000100a00 */
[----:B------:R-:W5:Y:S04]  /*47c0*/  LDL.64 R226, [R1+0xf8] ;  /* 0x0000f80001e27983 */ /* 0x000f680000100a00 */
[----:B------:R-:W5:Y:S04]  /*47d0*/  LDL.64 R16, [R1+0x100] ;  /* 0x0001000001107983 */ /* 0x000f680000100a00 */
[----:B------:R-:W5:Y:S04]  /*47e0*/  LDL.64 R244, [R1+0xe8] ;  /* 0x0000e80001f47983 */ /* 0x000f680000100a00 */
[----:B------:R-:W5:Y:S04]  /*47f0*/  LDL.64 R242, [R1+0xe0] ;  /* 0x0000e00001f27983 */ /* 0x000f680000100a00 */
[----:B------:R-:W5:Y:S04]  /*4800*/  LDL.64 R230, [R1+0xd8] ;  /* 0x0000d80001e67983 */ /* 0x000f680000100a00 */
[----:B------:R-:W5:Y:S04]  /*4810*/  LDL.64 R234, [R1+0xb0] ;  /* 0x0000b00001ea7983 */ /* 0x000f680000100a00 */
[----:B------:R-:W5:Y:S04]  /*4820*/  LDL.64 R238, [R1+0xb8] ;  /* 0x0000b80001ee7983 */ /* 0x000f680000100a00 */
[----:B------:R-:W5:Y:S01]  /*4830*/  LDL.64 R222, [R1+0xd0] ;  /* 0x0000d00001de7983 */ /* 0x000f620000100a00 */
[----:B------:R-:W-:-:S03]  /*4840*/  IMAD.WIDE R22, R4, 0x2, R216 ;  /* 0x0000000204167825 */ /* 0x000fc600078e02d8 */
[----:B------:R-:W5:Y:S04]  /*4850*/  LDL.64 R240, [R1+0xc0] ;  /* 0x0000c00001f07983 */ /* 0x000f680000100a00 */
[----:B------:R-:W5:Y:S04]  /*4860*/  LDG.E.U16 R15, desc[UR6][R22.64] ;  /* 0x00000006160f7981 */ /* 0x000f68000c1e1500 */
[----:B------:R-:W5:Y:S01]  /*4870*/  LDL.64 R246, [R1+0x78] ;  /* 0x0000780001f67983 */ /* 0x000f620000100a00 */
[----:B--2---:R-:W-:-:S03]  /*4880*/  IMAD.WIDE R166, R4, 0x2, R220 ;  /* 0x0000000204a67825 */ /* 0x004fc600078e02dc */
[----:B------:R-:W2:Y:S01]  /*4890*/  LDL.64 R220, [R1+0xc8] ;  /* 0x0000c80001dc7983 */ /* 0x000ea20000100a00 */
[----:B---3--:R-:W-:-:S03]  /*48a0*/  IMAD.WIDE R18, R4, 0x2, R18 ;  /* 0x0000000204127825 */ /* 0x008fc600078e0212 */
[----:B------:R-:W3:Y:S01]  /*48b0*/  LDG.E.U16 R166, desc[UR6][R166.64] ;  /* 0x00000006a6a67981 */ /* 0x000ee2000c1e1500 */
[----:B----4-:R-:W-:-:S03]  /*48c0*/  IMAD.WIDE R20, R4, 0x2, R20 ;  /* 0x0000000204147825 */ /* 0x010fc600078e0214 */
[----:B------:R-:W4:Y:S04]  /*48d0*/  LDG.E.U16 R19, desc[UR6][R18.64] ;  /* 0x0000000612137981 */ /* 0x000f28000c1e1500 */
[----:B------:R0:W3:Y:S01]  /*48e0*/  LDG.E.U16 R18, desc[UR6][R20.64] ;  /* 0x0000000614127981 */ /* 0x0000e2000c1e1500 */
[----:B-----5:R-:W-:-:S03]  /*48f0*/  IMAD.WIDE R152, R4, 0x2, R226 ;  /* 0x0000000204987825 */ /* 0x020fc600078e02e2 */
[----:B------:R-:W5:Y:S01]  /*4900*/  LDL.64 R226, [R1+0xa0] ;  /* 0x0000a00001e27983 */ /* 0x000f620000100a00 */
[----:B------:R-:W-:-:S03]  /*4910*/  IMAD.WIDE R16, R4, 0x2, R16 ;  /* 0x0000000204107825 */ /* 0x000fc600078e0210 */
[----:B------:R-:W3:Y:S01]  /*4920*/  LDG.E.U16 R152, desc[UR6][R152.64] ;  /* 0x0000000698987981 */ /* 0x000ee2000c1e1500 */
[----:B0-----:R-:W-:-:S03]  /*4930*/  IMAD.WIDE R20, R4, 0x2, R224 ;  /* 0x0000000204147825 */ /* 0x001fc600078e02e0 */
[----:B------:R-:W4:Y:S04]  /*4940*/  LDL.64 R224, [R1+0x98] ;  /* 0x0000980001e07983 */ /* 0x000f280000100a00 */
[----:B------:R0:W3:Y:S01]  /*4950*/  LDG.E.U16 R165, desc[UR6][R16.64] ;  /* 0x0000000610a57981 */ /* 0x0000e2000c1e1500 */
[----:B------:R-:W-:-:S03]  /*4960*/  IMAD.WIDE R154, R4, 0x2, R242 ;  /* 0x00000002049a7825 */ /* 0x000fc600078e02f2 */
[----:B------:R-:W3:Y:S01]  /*4970*/  LDL.64 R242, [R1+0x80] ;  /* 0x0000800001f27983 */ /* 0x000ee20000100a00 */
[----:B------:R-:W-:-:S03]  /*4980*/  IMAD.WIDE R22, R4, 0x2, R230 ;  /* 0x0000000204167825 */ /* 0x000fc600078e02e6 */
[----:B------:R-:W3:Y:S01]  /*4990*/  LDL.64 R230, [R1+0x90] ;  /* 0x0000900001e67983 */ /* 0x000ee20000100a00 */
[----:B0-----:R-:W-:-:S03]  /*49a0*/  IMAD.WIDE R16, R4, 0x2, R244 ;  /* 0x0000000204107825 */ /* 0x001fc600078e02f4 */
[----:B------:R-:W3:Y:S04]  /*49b0*/  LDL.64 R244, [R1+0x58] ;  /* 0x0000580001f47983 */ /* 0x000ee80000100a00 */
[----:B------:R-:W3:Y:S01]  /*49c0*/  LDG.E.U16 R17, desc[UR6][R16.64] ;  /* 0x0000000610117981 */ /* 0x000ee2000c1e1500 */
[----:B------:R-:W-:-:S03]  /*49d0*/  IMAD.WIDE R156, R4, 0x2, R238 ;  /* 0x00000002049c7825 */ /* 0x000fc600078e02ee */
[----:B------:R-:W3:Y:S01]  /*49e0*/  LDG.E.U16 R22, desc[UR6][R22.64] ;  /* 0x0000000616167981 */ /* 0x000ee2000c1e1500 */
[----:B------:R-:W-:-:S03]  /*49f0*/  IMAD.WIDE R162, R4, 0x2, R222 ;  /* 0x0000000204a27825 */ /* 0x000fc600078e02de */
[----:B------:R-:W3:Y:S04]  /*4a00*/  LDL.64 R222, [R1+0x88] ;  /* 0x0000880001de7983 */ /* 0x000ee80000100a00 */
[----:B------:R0:W3:Y:S04]  /*4a10*/  LDG.E.U16 R16, desc[UR6][R154.64] ;  /* 0x000000069a107981 */ /* 0x0000e8000c1e1500 */
[----:B------:R-:W3:Y:S04]  /*4a20*/  LDG.E.U16 R23, desc[UR6][R156.64] ;  /* 0x000000069c177981 */ /* 0x000ee8000c1e1500 */
[----:B------:R-:W3:Y:S01]  /*4a30*/  LDG.E.U16 R21, desc[UR6][R20.64] ;  /* 0x0000000614157981 */ /* 0x000ee2000c1e1500 */
[----:B0-----:R-:W-:-:S03]  /*4a40*/  IMAD.WIDE R154, R4, 0x2, R234 ;  /* 0x00000002049a7825 */ /* 0x001fc600078e02ea */
[----:B------:R-:W3:Y:S01]  /*4a50*/  LDL.64 R234, [R1+0x50] ;  /* 0x0000500001ea7983 */ /* 0x000ee20000100a00 */
[----:B------:R-:W-:-:S03]  /*4a60*/  IMAD.WIDE R158, R4, 0x2, R240 ;  /* 0x00000002049e7825 */ /* 0x000fc600078e02f0 */
[----:B------:R-:W3:Y:S04]  /*4a70*/  LDL.64 R238, [R1+0x38] ;  /* 0x0000380001ee7983 */ /* 0x000ee80000100a00 */
[----:B------:R5:W3:Y:S04]  /*4a80*/  LDG.E.U16 R20, desc[UR6][R154.64] ;  /* 0x000000069a147981 */ /* 0x000ae8000c1e1500 */
[----:B------:R3:W3:Y:S04]  /*4a90*/  LDG.E.U16 R164, desc[UR6][R158.64] ;  /* 0x000000069ea47981 */ /* 0x0006e8000c1e1500 */
[----:B------:R-:W3:Y:S04]  /*4aa0*/  LDL.64 R240, [R1+0x70] ;  /* 0x0000700001f07983 */ /* 0x000ee80000100a00 */
[----:B------:R-:W3:Y:S01]  /*4ab0*/  LDG.E.U16 R153, desc[UR6][R162.64] ;  /* 0x00000006a2997981 */ /* 0x000ee2000c1e1500 */
[----:B--2---:R-:W-:-:S03]  /*4ac0*/  IMAD.WIDE R160, R4, 0x2, R220 ;  /* 0x0000000204a07825 */ /* 0x004fc600078e02dc */
[----:B------:R-:W2:Y:S04]  /*4ad0*/  LDL.64 R220, [R1+0x60] ;  /* 0x0000600001dc7983 */ /* 0x000ea80000100a00 */
[----:B------:R-:W2:Y:S01]  /*4ae0*/  LDG.E.U16 R167, desc[UR6][R160.64] ;  /* 0x00000006a0a77981 */ /* 0x000ea2000c1e1500 */
[----:B-----5:R-:W-:-:S03]  /*4af0*/  IMAD.WIDE R154, R4, 0x2, R226 ;  /* 0x00000002049a7825 */ /* 0x020fc600078e02e2 */
[----:B------:R-:W5:Y:S04]  /*4b00*/  LDL.64 R226, [R1+0x48] ;  /* 0x0000480001e27983 */ /* 0x000f680000100a00 */
[----:B------:R0:W5:Y:S01]  /*4b10*/  LDG.E.U16 R218, desc[UR6][R154.64] ;  /* 0x000000069ada7981 */ /* 0x000162000c1e1500 */
[----:B----4-:R-:W-:-:S03]  /*4b20*/  IMAD.WIDE R156, R4, 0x2, R224 ;  /* 0x00000002049c7825 */ /* 0x010fc600078e02e0 */
[----:B------:R-:W4:Y:S01]  /*4b30*/  LDL.64 R224, [R1+0x40] ;  /* 0x0000400001e07983 */ /* 0x000f220000100a00 */
[----:B---3--:R-:W-:-:S03]  /*4b40*/  IMAD.WIDE R158, R4, 0x2, R230 ;  /* 0x00000002049e7825 */ /* 0x008fc600078e02e6 */
[----:B------:R-:W3:Y:S01]  /*4b50*/  LDL.64 R230, [R1+0x30] ;  /* 0x0000300001e67983 */ /* 0x000ee20000100a00 */
[----:B0-----:R-:W-:-:S03]  /*4b60*/  IMAD.WIDE R154, R4, 0x2, R244 ;  /* 0x00000002049a7825 */ /* 0x001fc600078e02f4 */
[----:B------:R-:W3:Y:S01]  /*4b70*/  LDL.64 R244, [R1+0xa8] ;  /* 0x0000a80001f47983 */ /* 0x000ee20000100a00 */
[----:B--2---:R-:W-:-:S03]  /*4b80*/  IMAD.WIDE R162, R4, 0x2, R220 ;  /* 0x0000000204a27825 */ /* 0x004fc600078e02dc */
[----:B------:R0:W2:Y:S04]  /*4b90*/  LDG.E.U16 R220, desc[UR6][R156.64] ;  /* 0x000000069cdc7981 */ /* 0x0000a8000c1e1500 */
[----:B------:R1:W2:Y:S01]  /*4ba0*/  LDG.E.U16 R221, desc[UR6][R158.64] ;  /* 0x000000069edd7981 */ /* 0x0002a2000c1e1500 */
[----:B0-----:R-:W-:-:S03]  /*4bb0*/  IMAD.WIDE R156, R4, 0x2, R242 ;  /* 0x00000002049c7825 */ /* 0x001fc600078e02f2 */
[----:B------:R-:W2:Y:S01]  /*4bc0*/  LDL.64 R242, [R1+0x68] ;  /* 0x0000680001f27983 */ /* 0x000ea20000100a00 */
[----:B-1----:R-:W-:-:S03]  /*4bd0*/  IMAD.WIDE R158, R4, 0x2, R234 ;  /* 0x00000002049e7825 */ /* 0x002fc600078e02ea */
[----:B------:R-:W2:Y:S01]  /*4be0*/  LDL.64 R234, [R1+0x28] ;  /* 0x0000280001ea7983 */ /* 0x000ea20000100a00 */
[----:B------:R-:W-:-:S03]  /*4bf0*/  IMAD.WIDE R160, R4, 0x2, R222 ;  /* 0x0000000204a07825 */ /* 0x000fc600078e02de */
[----:B------:R4:W2:Y:S04]  /*4c00*/  LDG.E.U16 R223, desc[UR6][R162.64] ;  /* 0x00000006a2df7981 */ /* 0x0008a8000c1e1500 */
[----:B------:R5:W2:Y:S01]  /*4c10*/  LDG.E.U16 R222, desc[UR6][R160.64] ;  /* 0x00000006a0de7981 */ /* 0x000aa2000c1e1500 */
[----:B----4-:R-:W-:-:S03]  /*4c20*/  IMAD.WIDE R162, R4, 0x2, R224 ;  /* 0x0000000204a27825 */ /* 0x010fc600078e02e0 */
[----:B------:R0:W4:Y:S01]  /*4c30*/  LDG.E.U16 R224, desc[UR6][R154.64] ;  /* 0x000000069ae07981 */ /* 0x000122000c1e1500 */
[----:B-----5:R-:W-:-:S03]  /*4c40*/  IMAD.WIDE R160, R4, 0x2, R226 ;  /* 0x0000000204a07825 */ /* 0x020fc600078e02e2 */
[----:B------:R1:W5:Y:S04]  /*4c50*/  LDG.E.U16 R226, desc[UR6][R158.64] ;  /* 0x000000069ee27981 */ /* 0x000368000c1e1500 */
[----:B------:R3:W5:Y:S01]  /*4c60*/  LDG.E.U16 R227, desc[UR6][R160.64] ;  /* 0x00000006a0e37981 */ /* 0x000762000c1e1500 */
[----:B0-----:R-:W-:-:S03]  /*4c70*/  IMAD.WIDE R154, R4, 0x2, R246 ;  /* 0x00000002049a7825 */ /* 0x001fc600078e02f6 */
[----:B------:R0:W5:Y:S01]  /*4c80*/  LDG.E.U16 R225, desc[UR6][R156.64] ;  /* 0x000000069ce17981 */ /* 0x000162000c1e1500 */
[----:B-1----:R-:W-:-:S03]  /*4c90*/  IMAD.WIDE R158, R4, 0x2, R238 ;  /* 0x00000002049e7825 */ /* 0x002fc600078e02ee */
[----:B------:R-:W5:Y:S01]  /*4ca0*/  LDG.E.U16 R162, desc[UR6][R162.64] ;  /* 0x00000006a2a27981 */ /* 0x000f62000c1e1500 */
[----:B---3--:R-:W-:-:S03]  /*4cb0*/  IMAD.WIDE R160, R4, 0x2, R230 ;  /* 0x0000000204a07825 */ /* 0x008fc600078e02e6 */
[----:B------:R-:W3:Y:S01]  /*4cc0*/  LDG.E.U16 R231, desc[UR6][R158.64] ;  /* 0x000000069ee77981 */ /* 0x000ee2000c1e1500 */
[----:B0-----:R-:W-:-:S03]  /*4cd0*/  IMAD.WIDE R156, R4, 0x2, R240 ;  /* 0x00000002049c7825 */ /* 0x001fc600078e02f0 */
[----:B------:R-:W3:Y:S04]  /*4ce0*/  LDG.E.U16 R160, desc[UR6][R160.64] ;  /* 0x00000006a0a07981 */ /* 0x000ee8000c1e1500 */
[----:B------:R0:W3:Y:S04]  /*4cf0*/  LDG.E.U16 R163, desc[UR6][R154.64] ;  /* 0x000000069aa37981 */ /* 0x0000e8000c1e1500 */
[----:B------:R2:W3:Y:S04]  /*4d00*/  LDG.E.U16 R230, desc[UR6][R156.64] ;  /* 0x000000069ce67981 */ /* 0x0004e8000c1e1500 */
[----:B------:R-:W3:Y:S01]  /*4d10*/  LDL.64 R240, [R1+0x138] ;  /* 0x0001380001f07983 */ /* 0x000ee20000100a00 */
[----:B0-----:R-:W-:-:S03]  /*4d20*/  IMAD.WIDE R154, R4, 0x2, R244 ;  /* 0x00000002049a7825 */ /* 0x001fc600078e02f4 */
[----:B------:R-:W3:Y:S04]  /*4d30*/  LDL.64 R238, [R1+0x130] ;  /* 0x0001300001ee7983 */ /* 0x000ee80000100a00 */
[----:B------:R-:W3:Y:S01]  /*4d40*/  LDG.E.U16 R154, desc[UR6][R154.64] ;  /* 0x000000069a9a7981 */ /* 0x000ee2000c1e1500 */
[----:B--2---:R-:W-:-:S04]  /*4d50*/  IMAD.WIDE R156, R4, 0x2, R242 ;  /* 0x00000002049c7825 */ /* 0x004fc800078e02f2 */
[----:B------:R-:W-:Y:S02]  /*4d60*/  IMAD.WIDE R158, R4, 0x2, R234 ;  /* 0x00000002049e7825 */ /* 0x000fe400078e02ea */
[----:B------:R-:W2:Y:S04]  /*4d70*/  LDG.E.U16 R156, desc[UR6][R156.64] ;  /* 0x000000069c9c7981 */ /* 0x000ea8000c1e1500 */
[----:B------:R-:W2:Y:S01]  /*4d80*/  LDG.E.U16 R158, desc[UR6][R158.64] ;  /* 0x000000069e9e7981 */ /* 0x000ea2000c1e1500 */
[----:B------:R-:W0:Y:S01]  /*4d90*/  S2R R235, SR_TID.X ;  /* 0x0000000000eb7919 */ /* 0x000e220000002100 */
[----:B------:R-:W-:Y:S01]  /*4da0*/  BAR.SYNC.DEFER_BLOCKING 0x0 ;  /* 0x0000000000007b1d */ /* 0x000fe20000010000 */
[C---:B------:R-:W-:Y:S02]  /*4db0*/  LOP3.LUT R234, R7.reuse, 0x10, RZ, 0x3c, !PT ;  /* 0x0000001007ea7812 */ /* 0x040fe400078e3cff */
[----:B------:R-:W-:-:S03]  /*4dc0*/  LOP3.LUT R242, R7, 0x20, RZ, 0x3c, !PT ;  /* 0x0000002007f27812 */ /* 0x000fc600078e3cff */
[----:B------:R-:W-:Y:S04]  /*4dd0*/  STS.U16 [R7+UR4+0x10000], R15 ;  /* 0x0100000f07007988 */ /* 0x000fe80008000404 */
[----:B------:R-:W-:Y:S04]  /*4de0*/  STS.U16 [R7+UR4+0x10400], R16 ;  /* 0x0104001007007988 */ /* 0x000fe80008000404 */
[----:B------:R-:W-:Y:S04]  /*4df0*/  STS.U16 [R7+UR4+0x10800], R218 ;  /* 0x010800da07007988 */ /* 0x000fe80008000404 */
[----:B------:R-:W-:Y:S04]  /*4e00*/  STS.U16 [R7+UR4+0x10c00], R223 ;  /* 0x010c00df07007988 */ /* 0x000fe80008000404 */
[----:B------:R-:W-:Y:S01]  /*4e10*/  STS.U16 [R234+UR4+0x10080], R19 ;  /* 0x01008013ea007988 */ /* 0x000fe20008000404 */
[----:B0-----:R-:W-:-:S03]  /*4e20*/  SHF.R.U32.HI R235, RZ, 0x5, R235 ;  /* 0x00000005ffeb7819 */ /* 0x001fc600000116eb */
[----:B------:R-:W-:Y:S04]  /*4e30*/  STS.U16 [R234+UR4+0x10480], R22 ;  /* 0x01048016ea007988 */ /* 0x000fe80008000404 */
[----:B------:R-:W-:Y:S04]  /*4e40*/  STS.U16 [R234+UR4+0x10880], R220 ;  /* 0x010880dcea007988 */ /* 0x000fe80008000404 */
[----:B----4-:R0:W-:Y:S01]  /*4e50*/  STS.U16 [R234+UR4+0x10c80], R224 ;  /* 0x010c80e0ea007988 */ /* 0x0101e20008000404 */
[----:B------:R-:W-:-:S03]  /*4e60*/  R2UR UR8, R235 ;  /* 0x00000000eb0872ca */ /* 0x000fc600000e0000 */
[----:B------:R-:W-:Y:S01]  /*4e70*/  STS.U16 [R242+UR4+0x10100], R166 ;  /* 0x010100a6f2007988 */ /* 0x000fe20008000404 */
[----:B------:R-:W-:-:S03]  /*4e80*/  LOP3.LUT R235, R7, 0x40, RZ, 0x3c, !PT ;  /* 0x0000004007eb7812 */ /* 0x000fc600078e3cff */
[----:B------:R-:W-:Y:S01]  /*4e90*/  STS.U16 [R242+UR4+0x10500], R153 ;  /* 0x01050099f2007988 */ /* 0x000fe20008000404 */
[----:B0-----:R-:W-:-:S03]  /*4ea0*/  LOP3.LUT R234, R7, 0x30, RZ, 0x3c, !PT ;  /* 0x0000003007ea7812 */ /* 0x001fc600078e3cff */
[----:B------:R-:W-:Y:S04]  /*4eb0*/  STS.U16 [R242+UR4+0x10900], R221 ;  /* 0x010900ddf2007988 */ /* 0x000fe80008000404 */
[----:B-----5:R-:W-:Y:S04]  /*4ec0*/  STS.U16 [R242+UR4+0x10d00], R226 ;  /* 0x010d00e2f2007988 */ /* 0x020fe80008000404 */
[----:B------:R0:W-:Y:S04]  /*4ed0*/  STS.U16 [R234+UR4+0x10180], R18 ;  /* 0x01018012ea007988 */ /* 0x0001e80008000404 */
[----:B------:R-:W-:Y:S04]  /*4ee0*/  STS.U16 [R234+UR4+0x10580], R167 ;  /* 0x010580a7ea007988 */ /* 0x000fe80008000404 */
[----:B------:R-:W-:Y:S04]  /*4ef0*/  STS.U16 [R234+UR4+0x10980], R222 ;  /* 0x010980deea007988 */ /* 0x000fe80008000404 */
[----:B------:R1:W-:Y:S04]  /*4f00*/  STS.U16 [R234+UR4+0x10d80], R227 ;  /* 0x010d80e3ea007988 */ /* 0x0003e80008000404 */
[----:B0-----:R-:W4:Y:S04]  /*4f10*/  LDL.64 R18, [R1+0x128] ;  /* 0x0001280001127983 */ /* 0x001f280000100a00 */
[----:B------:R-:W-:Y:S01]  /*4f20*/  STS.U16 [R235+UR4+0x10200], R165 ;  /* 0x010200a5eb007988 */ /* 0x000fe20008000404 */
[----:B-1----:R-:W-:-:S03]  /*4f30*/  LOP3.LUT R234, R7, 0x50, RZ, 0x3c, !PT ;  /* 0x0000005007ea7812 */ /* 0x002fc600078e3cff */
[----:B------:R-:W-:Y:S04]  /*4f40*/  STS.U16 [R235+UR4+0x10600], R164 ;  /* 0x010600a4eb007988 */ /* 0x000fe80008000404 */
[----:B------:R-:W-:Y:S04]  /*4f50*/  STS.U16 [R235+UR4+0x10a00], R225 ;  /* 0x010a00e1eb007988 */ /* 0x000fe80008000404 */
[----:B------:R0:W-:Y:S04]  /*4f60*/  STS.U16 [R235+UR4+0x10e00], R162 ;  /* 0x010e00a2eb007988 */ /* 0x0001e80008000404 */
[----:B------:R-:W-:Y:S04]  /*4f70*/  STS.U16 [R234+UR4+0x10280], R152 ;  /* 0x01028098ea007988 */ /* 0x000fe80008000404 */
[----:B------:R-:W-:Y:S01]  /*4f80*/  STS.U16 [R234+UR4+0x10680], R23 ;  /* 0x01068017ea007988 */ /* 0x000fe20008000404 */
[----:B0-----:R-:W-:-:S03]  /*4f90*/  LOP3.LUT R235, R7, 0x60, RZ, 0x3c, !PT ;  /* 0x0000006007eb7812 */ /* 0x001fc600078e3cff */
[----:B---3--:R-:W-:Y:S04]  /*4fa0*/  STS.U16 [R234+UR4+0x10a80], R163 ;  /* 0x010a80a3ea007988 */ /* 0x008fe80008000404 */
[----:B------:R0:W-:Y:S04]  /*4fb0*/  STS.U16 [R234+UR4+0x10e80], R231 ;  /* 0x010e80e7ea007988 */ /* 0x0001e80008000404 */
[----:B------:R-:W-:Y:S04]  /*4fc0*/  STS.U16 [R235+UR4+0x10300], R21 ;  /* 0x01030015eb007988 */ /* 0x000fe80008000404 */
[----:B------:R-:W-:Y:S01]  /*4fd0*/  STS.U16 [R235+UR4+0x10700], R20 ;  /* 0x01070014eb007988 */ /* 0x000fe20008000404 */
[----:B0-----:R-:W-:-:S03]  /*4fe0*/  LOP3.LUT R234, R7, 0x70, RZ, 0x3c, !PT ;  /* 0x0000007007ea7812 */ /* 0x001fc600078e3cff */
[----:B------:R-:W-:Y:S04]  /*4ff0*/  STS.U16 [R235+UR4+0x10b00], R230 ;  /* 0x010b00e6eb007988 */ /* 0x000fe80008000404 */
[----:B------:R-:W-:Y:S04]  /*5000*/  STS.U16 [R235+UR4+0x10f00], R160 ;  /* 0x010f00a0eb007988 */ /* 0x000fe80008000404 */
[----:B------:R0:W-:Y:S04]  /*5010*/  STS.U16 [R234+UR4+0x10380], R17 ;  /* 0x01038011ea007988 */ /* 0x0001e80008000404 */
[----:B------:R-:W-:Y:S01]  /*5020*/  STS.U16 [R234+UR4+0x10780], R154 ;  /* 0x0107809aea007988 */ /* 0x000fe20008000404 */
[----:B------:R-:W-:Y:S01]  /*5030*/  USHF.L.U32 UR8, UR8, 0x9, URZ ;  /* 0x0000000908087899 */ /* 0x000fe2000800063f */
[----:B------:R-:W-:Y:S01]  /*5040*/  UMOV UR10, UR60 ;  /* 0x0000003c000a7c82 */ /* 0x000fe20008000000 */
[----:B------:R-:W-:-:S02]  /*5050*/  UMOV UR11, 0x40000040 ;  /* 0x40000040000b7882 */ /* 0x000fc40000000000 */
[----:B------:R-:W-:Y:S01]  /*5060*/  ULOP3.LUT UR8, UR8, 0x800, URZ, 0xc0, !UPT ;  /* 0x0000080008087892 */ /* 0x000fe2000f8ec03f */
[----:B------:R-:W-:Y:S01]  /*5070*/  MOV R13, UR55 ;  /* 0x00000037000d7c02 */ /* 0x000fe20008000f00 */
[----:B------:R-:W-:Y:S01]  /*5080*/  UMOV UR9, 0x40000040 ;  /* 0x4000004000097882 */ /* 0x000fe20000000000 */
[----:B------:R-:W-:Y:S01]  /*5090*/  MOV R14, UR54 ;  /* 0x00000036000e7c02 */ /* 0x000fe20008000f00 */
[----:B------:R-:W-:Y:S01]  /*50a0*/  ULEA.HI UR8, UR4, UR8, URZ, 0x1c ;  /* 0x0000000804087291 */ /* 0x000fe2000f8fe03f */
[----:B------:R-:W-:Y:S01]  /*50b0*/  MOV R11, UR59 ;  /* 0x0000003b000b7c02 */ /* 0x000fe20008000f00 */
[----:B------:R-:W3:Y:S02]  /*50c0*/  LDL.64 R220, [R1+0x20] ;  /* 0x0000200001dc7983 */ /* 0x000ee40000100a00 */
[----:B------:R-:W-:Y:S01]  /*50d0*/  ULOP3.LUT UR8, UR8, 0x3fff, URZ, 0xc0, !UPT ;  /* 0x00003fff08087892 */ /* 0x000fe2000f8ec03f */
[----:B------:R-:W-:Y:S01]  /*50e0*/  MOV R12, UR58 ;  /* 0x0000003a000c7c02 */ /* 0x000fe20008000f00 */
[----:B------:R-:W5:Y:S02]  /*50f0*/  LDL.64 R22, [R1+0x18] ;  /* 0x0000180001167983 */ /* 0x000f640000100a00 */
[----:B------:R-:W-:-:S02]  /*5100*/  UIADD3 UR12, UP0, UR8, 0x80, URZ ;  /* 0x00000080080c7890 */ /* 0x000fc4000ff1e03f */
[----:B0-----:R-:W3:Y:S04]  /*5110*/  LDL.64 R16, [R1] ;  /* 0x0000000001107983 */ /* 0x001ee80000100a00 */
[----:B------:R-:W3:Y:S04]  /*5120*/  LDL.64 R20, [R1+0x10] ;  /* 0x0000100001147983 */ /* 0x000ee80000100a00 */
[----:B--2---:R-:W-:Y:S04]  /*5130*/  STS.U16 [R234+UR4+0x10b80], R156 ;  /* 0x010b809cea007988 */ /* 0x004fe80008000404 */
[----:B------:R0:W-:Y:S01]  /*5140*/  STS.U16 [R234+UR4+0x10f80], R158 ;  /* 0x010f809eea007988 */ /* 0x0001e20008000404 */
[----:B------:R1:W-:Y:S06]  /*5150*/  MEMBAR.ALL.CTA ;  /* 0x0000000000007992 */ /* 0x0003ec0000008000 */
[----:B-1----:R-:W1:Y:S02]  /*5160*/  FENCE.VIEW.ASYNC.S ;  /* 0x00000000000073c6 */ /* 0x002e640000000000 */
[----:B-1----:R-:W-:Y:S06]  /*5170*/  BAR.SYNC.DEFER_BLOCKING 0x0 ;  /* 0x0000000000007b1d */ /* 0x002fec0000010000 */
[----:B0-----:R-:W-:-:S06]  /*5180*/  WARPGROUP.ARRIVE ;  /* 0x00000000000079c5 */ /* 0x001fcc0000000000 */
[----:B------:R-:W-:Y:S01]  /*5190*/  HGMMA.64x32x16.F32.BF16 R152, gdesc[UR8].tnspA, RZ, !UPT ;  /* 0x20600000089879f0 */ /* 0x000fe2000c7018ff */
[----:B------:R-:W-:Y:S02]  /*51a0*/  UMOV UR8, URZ ;  /* 0x0000003f00087c82 */ /* 0x000fe40008000000 */
[----:B------:R-:W-:Y:S01]  /*51b0*/  UIADD3.X UR13, UR8, 0x40000040, URZ, UP0, !UPT ;  /* 0x40000040080d7890 */ /* 0x000fe200087fe43f */
[----:B------:R-:W-:Y:S02]  /*51c0*/  R2UR UR54, R240 ;  /* 0x00000000f03672ca */ /* 0x000fe400000e0000 */
[----:B------:R-:W-:Y:S01]  /*51d0*/  R2UR UR55, R241 ;  /* 0x00000000f13772ca */ /* 0x000fe200000e0000 */
[----:B------:R-:W-:-:S05]  /*51e0*/  UIADD3.64 UR52, UR12, 0x80, URZ ;  /* 0x000000800c347897 */ /* 0x000fca000fffe03f */
[----:B------:R-:W-:Y:S01]  /*51f0*/  HGMMA.64x32x16.F32.BF16 R152, gdesc[UR12].tnspA, R152 ;  /* 0x206000000c9879f0 */ /* 0x000fe20008701898 */
[----:B------:R-:W-:Y:S02]  /*5200*/  R2UR UR58, R238 ;  /* 0x00000000ee3a72ca */ /* 0x000fe400000e0000 */
[----:B------:R-:W-:Y:S01]  /*5210*/  R2UR UR59, R239 ;  /* 0x00000000ef3b72ca */ /* 0x000fe200000e0000 */
[----:B------:R-:W-:-:S03]  /*5220*/  UIADD3.64 UR56, UR12, 0x100, URZ ;  /* 0x000001000c387897 */ /* 0x000fc6000fffe03f */
[----:B------:R-:W-:Y:S01]  /*5230*/  HGMMA.64x32x16.F32.BF16 R152, gdesc[UR52].tnspA, R152 ;  /* 0x20600000349879f0 */ /* 0x000fe20008701898 */
[----:B----4-:R-:W-:Y:S02]  /*5240*/  R2UR UR10, R18 ;  /* 0x00000000120a72ca */ /* 0x010fe400000e0000 */
[----:B------:R-:W-:Y:S01]  /*5250*/  R2UR UR11, R19 ;  /* 0x00000000130b72ca */ /* 0x000fe200000e0000 */
[----:B------:R-:W-:Y:S01]  /*5260*/  UIADD3.64 UR8, UR12, 0x180, URZ ;  /* 0x000001800c087897 */ /* 0x000fe2000fffe03f */
[----:B------:R-:W2:Y:S04]  /*5270*/  LDL.64 R18, [R1+0x8] ;  /* 0x0000080001127983 */ /* 0x000ea80000100a00 */
[----:B------:R-:W-:Y:S01]  /*5280*/  HGMMA.64x32x16.F32.BF16 R152, gdesc[UR56].tnspA, R152 ;  /* 0x20600000389879f0 */ /* 0x000fe20008701898 */
[----:B------:R-:W-:-:S06]  /*5290*/  UIADD3.64 UR16, UR12, 0x200, URZ ;  /* 0x000002000c107897 */ /* 0x000fcc000fffe03f */
[----:B------:R-:W-:Y:S01]  /*52a0*/  HGMMA.64x32x16.F32.BF16 R152, gdesc[UR8].tnspA, R152 ;  /* 0x20600000089879f0 */ /* 0x000fe20008701898 */
[----:B------:R-:W-:Y:S02]  /*52b0*/  UIADD3.64 UR20, UR12, 0x280, URZ ;  /* 0x000002800c147897 */ /* 0x000fe4000fffe03f */
[----:B------:R-:W-:Y:S02]  /*52c0*/  UIADD3.64 UR24, UR12, 0x300, URZ ;  /* 0x000003000c187897 */ /* 0x000fe4000fffe03f */
[----:B------:R-:W-:Y:S02]  /*52d0*/  UIADD3.64 UR28, UR12, 0x380, URZ ;  /* 0x000003800c1c7897 */ /* 0x000fe4000fffe03f */
[----:B------:R-:W-:Y:S02]  /*52e0*/  UIADD3.64 UR32, UR12, 0x400, URZ ;  /* 0x000004000c207897 */ /* 0x000fe4000fffe03f */
[----:B------:R-:W-:Y:S02]  /*52f0*/  UIADD3.64 UR36, UR12, 0x480, URZ ;  /* 0x000004800c247897 */ /* 0x000fe4000fffe03f */
[----:B------:R-:W-:-:S02]  /*5300*/  UIADD3.64 UR40, UR12, 0x500, URZ ;  /* 0x000005000c287897 */ /* 0x000fc4000fffe03f */
[----:B------:R-:W-:Y:S01]  /*5310*/  UIADD3.64 UR44, UR12, 0x580, URZ ;  /* 0x000005800c2c7897 */ /* 0x000fe2000fffe03f */
[----:B------:R-:W-:Y:S02]  /*5320*/  R2UR UR59, R11 ;  /* 0x000000000b3b72ca */ /* 0x000fe400000e0000 */
[----:B------:R-:W-:Y:S01]  /*5330*/  R2UR UR54, R14 ;  /* 0x000000000e3672ca */ /* 0x000fe200000e0000 */
[----:B------:R-:W-:Y:S01]  /*5340*/  UIADD3.64 UR48, UR12, 0x600, URZ ;  /* 0x000006000c307897 */ /* 0x000fe2000fffe03f */
[----:B------:R-:W-:Y:S01]  /*5350*/  R2UR UR55, R13 ;  /* 0x000000000d3772ca */ /* 0x000fe200000e0000 */
[----:B------:R-:W-:Y:S01]  /*5360*/  IMAD.WIDE R222, R0, 0x2, R208 ;  /* 0x0000000200de7825 */ /* 0x000fe200078e02d0 */
[----:B------:R-:W-:-:S03]  /*5370*/  R2UR UR58, R12 ;  /* 0x000000000c3a72ca */ /* 0x000fc600000e0000 */
[----:B------:R-:W-:-:S04]  /*5380*/  IMAD.WIDE R226, R0, 0x2, R200 ;  /* 0x0000000200e27825 */ /* 0x000fc800078e02c8 */
[----:B------:R-:W-:Y:S01]  /*5390*/  IMAD.WIDE R224, R0, 0x2, R192 ;  /* 0x0000000200e07825 */ /* 0x000fe200078e02c0 */
[----:B------:R-:W-:Y:S01]  /*53a0*/  R2UR UR8, R10 ;  /* 0x000000000a0872ca */ /* 0x000fe200000e0000 */
[----:B------:R-:W4:Y:S01]  /*53b0*/  LDG.E.U16 R226, desc[UR6][R226.64] ;  /* 0x00000006e2e27981 */ /* 0x000f22000c1e1500 */
[----:B------:R-:W-:Y:S02]  /*53c0*/  UIADD3.64 UR52, UR12, 0x680, URZ ;  /* 0x000006800c347897 */ /* 0x000fe4000fffe03f */
[----:B------:R-:W-:Y:S01]  /*53d0*/  UIADD3.64 UR56, UR12, 0x700, URZ ;  /* 0x000007000c387897 */ /* 0x000fe2000fffe03f */
[----:B------:R-:W0:Y:S01]  /*53e0*/  S2R R248, SR_TID.X ;  /* 0x0000000000f87919 */ /* 0x000e220000002100 */
[----:B------:R-:W-:Y:S01]  /*53f0*/  ULDC UR9, c[0x0][0x238] ;  /* 0x00008e0000097ab9 */ /* 0x000fe20000000800 */
[----:B------:R-:W-:Y:S01]  /*5400*/  HGMMA.64x32x16.F32.BF16 R152, gdesc[UR16].tnspA, R152 ;  /* 0x20600000109879f0 */ /* 0x000fe20008701898 */
[C---:B-----5:R-:W-:Y:S01]  /*5410*/  IMAD.WIDE R14, R0.reuse, 0x2, R22 ;  /* 0x00000002000e7825 */ /* 0x060fe200078e0216 */
[----:B------:R-:W5:Y:S02]  /*5420*/  LDG.E.U16 R234, desc[UR6][R224.64] ;  /* 0x00000006e0ea7981 */ /* 0x000f64000c1e1500 */
[----:B------:R-:W-:Y:S04]  /*5430*/  HGMMA.64x32x16.F32.BF16 R152, gdesc[UR20].tnspA, R152 ;  /* 0x20600000149879f0 */ /* 0x000fe80008701898 */
[----:B------:R-:W-:Y:S04]  /*5440*/  HGMMA.64x32x16.F32.BF16 R152, gdesc[UR24].tnspA, R152 ;  /* 0x20600000189879f0 */ /* 0x000fe80008701898 */
[----:B------:R-:W-:Y:S04]  /*5450*/  HGMMA.64x32x16.F32.BF16 R152, gdesc[UR28].tnspA, R152 ;  /* 0x206000001c9879f0 */ /* 0x000fe80008701898 */
[----:B------:R-:W-:Y:S04]  /*5460*/  HGMMA.64x32x16.F32.BF16 R152, gdesc[UR32].tnspA, R152 ;  /* 0x20600000209879f0 */ /* 0x000fe80008701898 */
[----:B------:R-:W-:Y:S04]  /*5470*/  HGMMA.64x32x16.F32.BF16 R152, gdesc[UR36].tnspA, R152 ;  /* 0x20600000249879f0 */ /* 0x000fe80008701898 */
[----:B------:R-:W-:Y:S01]  /*5480*/  HGMMA.64x32x16.F32.BF16 R152, gdesc[UR40].tnspA, R152 ;  /* 0x20600000289879f0 */ /* 0x000fe20008701898 */
[----:B---3--:R-:W-:-:S06]  /*5490*/  IMAD.WIDE R10, R0, 0x2, R220 ;  /* 0x00000002000a7825 */ /* 0x008fcc00078e02dc */
[----:B------:R-:W3:Y:S01]  /*54a0*/  LDG.E.U16 R10, desc[UR6][R10.64] ;  /* 0x000000060a0a7981 */ /* 0x000ee2000c1e1500 */
[----:B------:R-:W-:-:S04]  /*54b0*/  IMAD.WIDE R12, R0, 0x2, R20 ;  /* 0x00000002000c7825 */ /* 0x000fc800078e0214 */
[C---:B--2---:R-:W-:Y:S02]  /*54c0*/  IMAD.WIDE R18, R0.reuse, 0x2, R18 ;  /* 0x0000000200127825 */ /* 0x044fe400078e0212 */
[----:B------:R-:W2:Y:S04]  /*54d0*/  LDG.E.U16 R12, desc[UR6][R12.64] ;  /* 0x000000060c0c7981 */ /* 0x000ea8000c1e1500 */
[----:B------:R1:W4:Y:S04]  /*54e0*/  LDG.E.U16 R11, desc[UR6][R14.64] ;  /* 0x000000060e0b7981 */ /* 0x000328000c1e1500 */
[----:B------:R0:W5:Y:S01]  /*54f0*/  LDG.E.U16 R13, desc[UR6][R18.64] ;  /* 0x00000006120d7981 */ /* 0x000162000c1e1500 */
[----:B------:R-:W-:Y:S01]  /*5500*/  HGMMA.64x32x16.F32.BF16 R152, gdesc[UR44].tnspA, R152 ;  /* 0x206000002c9879f0 */ /* 0x000fe20008701898 */
[----:B-1----:R-:W-:-:S04]  /*5510*/  IMAD.WIDE R14, R0, 0x2, R16 ;  /* 0x00000002000e7825 */ /* 0x002fc800078e0210 */
[C---:B------:R-:W-:Y:S02]  /*5520*/  IMAD.WIDE R16, R0.reuse, 0x2, R236 ;  /* 0x0000000200107825 */ /* 0x040fe400078e02ec */
[----:B------:R-:W2:Y:S02]  /*5530*/  LDG.E.U16 R14, desc[UR6][R14.64] ;  /* 0x000000060e0e7981 */ /* 0x000ea4000c1e1500 */
[C---:B0-----:R-:W-:Y:S02]  /*5540*/  IMAD.WIDE R18, R0.reuse, 0x2, R228 ;  /* 0x0000000200127825 */ /* 0x041fe400078e02e4 */
[----:B------:R0:W2:Y:S02]  /*5550*/  LDG.E.U16 R15, desc[UR6][R16.64] ;  /* 0x00000006100f7981 */ /* 0x0000a4000c1e1500 */
[----:B0-----:R-:W-:-:S06]  /*5560*/  IMAD.WIDE R16, R0, 0x2, R232 ;  /* 0x0000000200107825 */ /* 0x001fcc00078e02e8 */
[----:B------:R-:W2:Y:S01]  /*5570*/  LDG.E.U16 R16, desc[UR6][R16.64] ;  /* 0x0000000610107981 */ /* 0x000ea2000c1e1500 */
[----:B------:R-:W-:-:S03]  /*5580*/  IMAD.WIDE R20, R0, 0x2, R212 ;  /* 0x0000000200147825 */ /* 0x000fc600078e02d4 */
[----:B------:R0:W2:Y:S01]  /*5590*/  LDG.E.U16 R17, desc[UR6][R18.64] ;  /* 0x0000000612117981 */ /* 0x0000a2000c1e1500 */
[----:B------:R-:W-:Y:S01]  /*55a0*/  HGMMA.64x32x16.F32.BF16 R152, gdesc[UR48].tnspA, R152 ;  /* 0x20600000309879f0 */ /* 0x000fe20008701898 */
[----:B0-----:R-:W-:-:S04]  /*55b0*/  IMAD.WIDE R18, R0, 0x2, R214 ;  /* 0x0000000200127825 */ /* 0x001fc800078e02d6 */
[C---:B------:R-:W-:Y:S02]  /*55c0*/  IMAD.WIDE R22, R0.reuse, 0x2, R206 ;  /* 0x0000000200167825 */ /* 0x040fe400078e02ce */
[----:B------:R-:W2:Y:S02]  /*55d0*/  LDG.E.U16 R18, desc[UR6][R18.64] ;  /* 0x0000000612127981 */ /* 0x000ea4000c1e1500 */
[C---:B------:R-:W-:Y:S02]  /*55e0*/  IMAD.WIDE R220, R0.reuse, 0x2, R204 ;  /* 0x0000000200dc7825 */ /* 0x040fe400078e02cc */
[----:B------:R-:W2:Y:S04]  /*55f0*/  LDG.E.U16 R22, desc[UR6][R22.64] ;  /* 0x0000000616167981 */ /* 0x000ea8000c1e1500 */
[----:B------:R0:W2:Y:S04]  /*5600*/  LDG.E.U16 R19, desc[UR6][R20.64] ;  /* 0x0000000614137981 */ /* 0x0000a8000c1e1500 */
[----:B------:R1:W2:Y:S01]  /*5610*/  LDG.E.U16 R23, desc[UR6][R220.64] ;  /* 0x00000006dc177981 */ /* 0x0002a2000c1e1500 */
[----:B0-----:R-:W-:-:S04]  /*5620*/  IMAD.WIDE R20, R0, 0x2, R210 ;  /* 0x0000000200147825 */ /* 0x001fc800078e02d2 */
[C---:B-1----:R-:W-:Y:S02]  /*5630*/  IMAD.WIDE R220, R0.reuse, 0x2, R198 ;  /* 0x0000000200dc7825 */ /* 0x042fe400078e02c6 */
[----:B------:R-:W2:Y:S04]  /*5640*/  LDG.E.U16 R20, desc[UR6][R20.64] ;  /* 0x0000000614147981 */ /* 0x000ea8000c1e1500 */
[----:B------:R0:W2:Y:S04]  /*5650*/  LDG.E.U16 R227, desc[UR6][R220.64] ;  /* 0x00000006dce37981 */ /* 0x0000a8000c1e1500 */
[----:B------:R1:W2:Y:S01]  /*5660*/  LDG.E.U16 R21, desc[UR6][R222.64] ;  /* 0x00000006de157981 */ /* 0x0002a2000c1e1500 */
[----:B0-----:R-:W-:-:S04]  /*5670*/  IMAD.WIDE R220, R0, 0x2, R196 ;  /* 0x0000000200dc7825 */ /* 0x001fc800078e02c4 */
[C---:B------:R-:W-:Y:S01]  /*5680*/  IMAD.WIDE R224, R0.reuse, 0x2, R186 ;  /* 0x0000000200e07825 */ /* 0x040fe200078e02ba */
[----:B------:R0:W2:Y:S03]  /*5690*/  LDG.E.U16 R230, desc[UR6][R220.64] ;  /* 0x00000006dce67981 */ /* 0x0000a6000c1e1500 */
[C---:B-1----:R-:W-:Y:S01]  /*56a0*/  IMAD.WIDE R222, R0.reuse, 0x2, R202 ;  /* 0x0000000200de7825 */ /* 0x042fe200078e02ca */
[----:B------:R1:W2:Y:S04]  /*56b0*/  LDG.E.U16 R240, desc[UR6][R224.64] ;  /* 0x00000006e0f07981 */ /* 0x0002a8000c1e1500 */
[----:B------:R3:W2:Y:S01]  /*56c0*/  LDG.E.U16 R218, desc[UR6][R222.64] ;  /* 0x00000006deda7981 */ /* 0x0006a2000c1e1500 */
[----:B------:R-:W-:Y:S01]  /*56d0*/  HGMMA.64x32x16.F32.BF16 R152, gdesc[UR52].tnspA, R152 ;  /* 0x20600000349879f0 */ /* 0x000fe20008701898 */
[----:B0-----:R-:W-:-:S04]  /*56e0*/  IMAD.WIDE R220, R0, 0x2, R190 ;  /* 0x0000000200dc7825 */ /* 0x001fc800078e02be */
[C---:B-1----:R-:W-:Y:S01]  /*56f0*/  IMAD.WIDE R224, R0.reuse, 0x2, R180 ;  /* 0x0000000200e07825 */ /* 0x042fe200078e02b4 */
[----:B------:R0:W2:Y:S03]  /*5700*/  LDG.E.U16 R235, desc[UR6][R220.64] ;  /* 0x00000006dceb7981 */ /* 0x0000a6000c1e1500 */
[C---:B---3--:R-:W-:Y:S01]  /*5710*/  IMAD.WIDE R222, R0.reuse, 0x2, R194 ;  /* 0x0000000200de7825 */ /* 0x048fe200078e02c2 */
[----:B------:R1:W3:Y:S04]  /*5720*/  LDG.E.U16 R244, desc[UR6][R224.64] ;  /* 0x00000006e0f47981 */ /* 0x0002e8000c1e1500 */
[----:B------:R1:W3:Y:S01]  /*5730*/  LDG.E.U16 R231, desc[UR6][R222.64] ;  /* 0x00000006dee77981 */ /* 0x0002e2000c1e1500 */
[----:B0-----:R-:W-:-:S04]  /*5740*/  IMAD.WIDE R220, R0, 0x2, R184 ;  /* 0x0000000200dc7825 */ /* 0x001fc800078e02b8 */
[C---:B-1----:R-:W-:Y:S01]  /*5750*/  IMAD.WIDE R224, R0.reuse, 0x2, R174 ;  /* 0x0000000200e07825 */ /* 0x042fe200078e02ae */
[----:B------:R0:W3:Y:S03]  /*5760*/  LDG.E.U16 R242, desc[UR6][R220.64] ;  /* 0x00000006dcf27981 */ /* 0x0000e6000c1e1500 */
[C---:B------:R-:W-:Y:S01]  /*5770*/  IMAD.WIDE R222, R0.reuse, 0x2, R188 ;  /* 0x0000000200de7825 */ /* 0x040fe200078e02bc */
[----:B------:R1:W3:Y:S04]  /*5780*/  LDG.E.U16 R247, desc[UR6][R224.64] ;  /* 0x00000006e0f77981 */ /* 0x0002e8000c1e1500 */
[----:B------:R1:W3:Y:S01]  /*5790*/  LDG.E.U16 R238, desc[UR6][R222.64] ;  /* 0x00000006deee7981 */ /* 0x0002e2000c1e1500 */
[----:B0-----:R-:W-:-:S04]  /*57a0*/  IMAD.WIDE R220, R0, 0x2, R178 ;  /* 0x0000000200dc7825 */ /* 0x001fc800078e02b2 */
[C---:B-1----:R-:W-:Y:S01]  /*57b0*/  IMAD.WIDE R224, R0.reuse, 0x2, R168 ;  /* 0x0000000200e07825 */ /* 0x042fe200078e02a8 */
[----:B------:R0:W3:Y:S03]  /*57c0*/  LDG.E.U16 R245, desc[UR6][R220.64] ;  /* 0x00000006dcf57981 */ /* 0x0000e6000c1e1500 */
[C---:B------:R-:W-:Y:S02]  /*57d0*/  IMAD.WIDE R222, R0.reuse, 0x2, R182 ;  /* 0x0000000200de7825 */ /* 0x040fe400078e02b6 */
[----:B------:R-:W3:Y:S04]  /*57e0*/  LDG.E.U16 R224, desc[UR6][R224.64] ;  /* 0x00000006e0e07981 */ /* 0x000ee8000c1e1500 */
[----:B------:R1:W3:Y:S01]  /*57f0*/  LDG.E.U16 R243, desc[UR6][R222.64] ;  /* 0x00000006def37981 */ /* 0x0002e2000c1e1500 */
[----:B0-----:R-:W-:-:S06]  /*5800*/  IMAD.WIDE R220, R0, 0x2, R172 ;  /* 0x0000000200dc7825 */ /* 0x001fcc00078e02ac */
[----:B------:R-:W3:Y:S01]  /*5810*/  LDG.E.U16 R220, desc[UR6][R220.64] ;  /* 0x00000006dcdc7981 */ /* 0x000ee2000c1e1500 */
[----:B-1----:R-:W-:-:S05]  /*5820*/  IMAD.WIDE R222, R0, 0x2, R176 ;  /* 0x0000000200de7825 */ /* 0x002fca00078e02b0 */
[----:B------:R0:W3:Y:S01]  /*5830*/  LDG.E.U16 R246, desc[UR6][R222.64] ;  /* 0x00000006def67981 */ /* 0x0000e2000c1e1500 */
[----:B------:R-:W-:Y:S01]  /*5840*/  HGMMA.64x32x16.F32.BF16 R152, gdesc[UR56].tnspA, R152, gsb0 ;  /* 0x20600000389879f0 */ /* 0x000fe20008001898 */
[----:B0-----:R-:W-:-:S06]  /*5850*/  IMAD.WIDE R222, R0, 0x2, R170 ;  /* 0x0000000200de7825 */ /* 0x001fcc00078e02aa */
[----:B------:R0:W3:Y:S01]  /*5860*/  LDG.E.U16 R222, desc[UR6][R222.64] ;  /* 0x00000006dede7981 */ /* 0x0000e2000c1e1500 */
[----:B------:R-:W-:-:S05]  /*5870*/  IMAD.SHL.U32 R248, R248, 0x2, RZ ;  /* 0x00000002f8f87824 */ /* 0x000fca00078e00ff */
[----:B------:R-:W-:-:S04]  /*5880*/  LOP3.LUT R248, R248, 0x6, RZ, 0xc0, !PT ;  /* 0x00000006f8f87812 */ /* 0x000fc800078ec0ff */
[----:B------:R-:W-:-:S04]  /*5890*/  IADD3 R221, P1, R248, UR8, RZ ;  /* 0x00000008f8dd7c10 */ /* 0x000fc8000ff3e0ff */
[----:B0-----:R-:W-:-:S04]  /*58a0*/  IADD3 R223, P4, R221, 0x9, RZ ;  /* 0x00000009dddf7810 */ /* 0x001fc80007f9e0ff */
[C---:B------:R-:W-:Y:S02]  /*58b0*/  ISETP.GT.U32.AND P3, PT, R223.reuse, R6, PT ;  /* 0x00000006df00720c */ /* 0x040fe40003f64070 */
[----:B------:R-:W-:Y:S02]  /*58c0*/  ISETP.GT.U32.AND P6, PT, R223, R252, PT ;  /* 0x000000fcdf00720c */ /* 0x000fe40003fc4070 */
[----:B------:R-:W-:-:S04]  /*58d0*/  IADD3 R223, P0, R221, 0x10, RZ ;  /* 0x00000010dddf7810 */ /* 0x000fc80007f1e0ff */
[C---:B------:R-:W-:Y:S02]  /*58e0*/  ISETP.GT.U32.AND P2, PT, R223.reuse, R6, PT ;  /* 0x00000006df00720c */ /* 0x040fe40003f44070 */
[----:B------:R-:W-:Y:S01]  /*58f0*/  ISETP.GT.U32.AND P5, PT, R223, R252, PT ;  /* 0x000000fcdf00720c */ /* 0x000fe20003fa4070 */
[----:B------:R-:W-:-:S04]  /*5900*/  IMAD.X R223, RZ, RZ, UR5, P1 ;  /* 0x00000005ffdf7e24 */ /* 0x000fc800088e06ff */
[----:B------:R-:W-:Y:S01]  /*5910*/  IMAD.X R225, RZ, RZ, R223, P4 ;  /* 0x000000ffffe17224 */ /* 0x000fe200020e06df */
[----:B------:R-:W-:-:S04]  /*5920*/  IADD3 R248, P1, R221, 0x11, RZ ;  /* 0x00000011ddf87810 */ /* 0x000fc80007f3e0ff */
[----:B------:R-:W-:Y:S01]  /*5930*/  ISETP.GT.U32.AND.EX P6, PT, R225, RZ, PT, P6 ;  /* 0x000000ffe100720c */ /* 0x000fe20003fc4160 */
[----:B------:R-:W-:Y:S02]  /*5940*/  WARPGROUP.DEPBAR.LE gsb0, 0x0 ;  /* 0x00008000000079c5 */ /* 0x000fe40000010000 */
[----:B------:R-:W-:Y:S01]  /*5950*/  FMUL R159, R159, UR9 ;  /* 0x000000099f9f7c20 */ /* 0x000fe20008400000 */
[C---:B------:R-:W-:Y:S01]  /*5960*/  ISETP.GT.U32.AND P4, PT, R248.reuse, R6, PT ;  /* 0x00000006f800720c */ /* 0x040fe20003f84070 */
[--C-:B------:R-:W-:Y:S01]  /*5970*/  IMAD.X R250, RZ, RZ, R223.reuse, P1 ;  /* 0x000000fffffa7224 */ /* 0x100fe200008e06df */
[----:B------:R-:W-:Y:S01]  /*5980*/  ISETP.GT.U32.AND.EX P3, PT, R225, RZ, PT, P3 ;  /* 0x000000ffe100720c */ /* 0x000fe20003f64130 */
[----:B------:R-:W-:Y:S01]  /*5990*/  BAR.SYNC.DEFER_BLOCKING 0x0 ;  /* 0x0000000000007b1d */ /* 0x000fe20000010000 */
[----:B------:R-:W-:Y:S02]  /*59a0*/  FSEL R159, R159, -INF , !P6 ;  /* 0xff8000009f9f7808 */ /* 0x000fe40007000000 */
[----:B------:R-:W-:Y:S01]  /*59b0*/  ISETP.GT.U32.AND P6, PT, R248, R252, PT ;  /* 0x000000fcf800720c */ /* 0x000fe20003fc4070 */
[----:B------:R-:W-:Y:S01]  /*59c0*/  IMAD.X R248, RZ, RZ, R223, P0 ;  /* 0x000000fffff87224 */ /* 0x000fe200000e06df */
[----:B------:R-:W-:Y:S01]  /*59d0*/  IADD3 R249, P0, R221, 0x18, RZ ;  /* 0x00000018ddf97810 */ /* 0x000fe20007f1e0ff */
[----:B------:R-:W-:Y:S01]  /*59e0*/  FMUL R162, R162, UR9 ;  /* 0x00000009a2a27c20 */ /* 0x000fe20008400000 */
[----:B------:R-:W-:Y:S01]  /*59f0*/  FMUL R225, R163, UR9 ;  /* 0x00000009a3e17c20 */ /* 0x000fe20008400000 */
[----:B------:R-:W-:-:S02]  /*5a00*/  ISETP.GT.U32.AND.EX P6, PT, R250, RZ, PT, P6 ;  /* 0x000000fffa00720c */ /* 0x000fc40003fc4160 */
[----:B------:R-:W-:Y:S01]  /*5a10*/  IMAD.X R251, RZ, RZ, R223, P0 ;  /* 0x000000fffffb7224 */ /* 0x000fe200000e06df */
[----:B------:R-:W-:Y:S02]  /*5a20*/  ISETP.GT.U32.AND P0, PT, R249, R252, PT ;  /* 0x000000fcf900720c */ /* 0x000fe40003f04070 */
[----:B------:R-:W-:Y:S01]  /*5a30*/  ISETP.GT.U32.AND.EX P5, PT, R248, RZ, PT, P5 ;  /* 0x000000fff800720c */ /* 0x000fe20003fa4150 */
[----:B------:R-:W-:Y:S01]  /*5a40*/  FMUL R163, R166, UR9 ;  /* 0x00000009a6a37c20 */ /* 0x000fe20008400000 */
[----:B------:R-:W-:Y:S02]  /*5a50*/  ISETP.GT.U32.AND.EX P0, PT, R251, RZ, PT, P0 ;  /* 0x000000fffb00720c */ /* 0x000fe40003f04100 */
[----:B------:R-:W-:Y:S02]  /*5a60*/  FSEL R162, R162, -INF , !P5 ;  /* 0xff800000a2a27808 */ /* 0x000fe40006800000 */
[----:B------:R-:W-:Y:S02]  /*5a70*/  FSEL R166, R225, -INF , !P6 ;  /* 0xff800000e1a67808 */ /* 0x000fe40007000000 */
[----:B------:R-:W-:-:S02]  /*5a80*/  IADD3 R225, P5, R221, 0x8, RZ ;  /* 0x00000008dde17810 */ /* 0x000fc40007fbe0ff */
[----:B------:R-:W-:Y:S02]  /*5a90*/  ISETP.GT.U32.AND P6, PT, R221, R252, PT ;  /* 0x000000fcdd00720c */ /* 0x000fe40003fc4070 */
[----:B------:R-:W-:Y:S02]  /*5aa0*/  FSEL R163, R163, -INF , !P0 ;  /* 0xff800000a3a37808 */ /* 0x000fe40004000000 */
[-C--:B------:R-:W-:Y:S01]  /*5ab0*/  ISETP.GT.U32.AND P0, PT, R225, R6.reuse, PT ;  /* 0x00000006e100720c */ /* 0x080fe20003f04070 */
[----:B------:R-:W-:Y:S01]  /*5ac0*/  FMUL R225, R154, UR9 ;  /* 0x000000099ae17c20 */ /* 0x000fe20008400000 */
[----:B------:R-:W-:Y:S02]  /*5ad0*/  ISETP.GT.U32.AND.EX P6, PT, R223, RZ, PT, P6 ;  /* 0x000000ffdf00720c */ /* 0x000fe40003fc4160 */
[----:B------:R-:W-:Y:S01]  /*5ae0*/  ISETP.GT.U32.AND P1, PT, R249, R6, PT ;  /* 0x00000006f900720c */ /* 0x000fe20003f24070 */
[----:B------:R-:W-:Y:S01]  /*5af0*/  IMAD.X R249, RZ, RZ, R223, P5 ;  /* 0x000000fffff97224 */ /* 0x000fe200028e06df */
[----:B------:R-:W-:-:S02]  /*5b00*/  ISETP.GE.U32.AND P5, PT, R221, R252, PT ;  /* 0x000000fcdd00720c */ /* 0x000fc40003fa6070 */
[----:B------:R-:W-:Y:S02]  /*5b10*/  FSEL R225, R225, -INF , !P6 ;  /* 0xff800000e1e17808 */ /* 0x000fe40007000000 */
[----:B------:R-:W-:Y:S01]  /*5b20*/  IADD3 R154, P6, R221, 0x19, RZ ;  /* 0x00000019dd9a7810 */ /* 0x000fe20007fde0ff */
[----:B------:R-:W-:Y:S01]  /*5b30*/  FMUL R155, R155, UR9 ;  /* 0x000000099b9b7c20 */ /* 0x000fe20008400000 */
[----:B------:R-:W-:Y:S02]  /*5b40*/  ISETP.GE.U32.AND.EX P5, PT, R223, RZ, PT, P5 ;  /* 0x000000ffdf00720c */ /* 0x000fe40003fa6150 */
[----:B------:R-:W-:Y:S01]  /*5b50*/  ISETP.GT.U32.AND.EX P2, PT, R248, RZ, PT, P2 ;  /* 0x000000fff800720c */ /* 0x000fe20003f44120 */
[----:B------:R-:W-:Y:S01]  /*5b60*/  IMAD.X R248, RZ, RZ, R223, P6 ;  /* 0x000000fffff87224 */ /* 0x000fe200030e06df */
[----:B------:R-:W-:Y:S02]  /*5b70*/  ISETP.GT.U32.AND P6, PT, R154, R252, PT ;  /* 0x000000fc9a00720c */ /* 0x000fe40003fc4070 */
[----:B------:R-:W-:Y:S01]  /*5b80*/  FSEL R155, R155, -INF , !P5 ;  /* 0xff8000009b9b7808 */ /* 0x000fe20006800000 */
[----:B------:R-:W-:Y:S01]  /*5b90*/  FMUL R167, R167, UR9 ;  /* 0x00000009a7a77c20 */ /* 0x000fe20008400000 */
[----:B------:R-:W-:Y:S01]  /*5ba0*/  ISETP.GT.U32.AND P5, PT, R221, R6, PT ;  /* 0x00000006dd00720c */ /* 0x000fe20003fa4070 */
[----:B------:R-:W-:Y:S01]  /*5bb0*/  FMUL R158, R158, UR9 ;  /* 0x000000099e9e7c20 */ /* 0x000fe20008400000 */
[----:B------:R-:W-:-:S02]  /*5bc0*/  ISETP.GT.U32.AND.EX P6, PT, R248, RZ, PT, P6 ;  /* 0x000000fff800720c */ /* 0x000fc40003fc4160 */
[----:B------:R-:W-:Y:S02]  /*5bd0*/  ISETP.GT.U32.AND.EX P5, PT, R223, RZ, PT, P5 ;  /* 0x000000ffdf00720c */ /* 0x000fe40003fa4150 */
[----:B------:R-:W-:Y:S02]  /*5be0*/  FSEL R167, R167, -INF , !P6 ;  /* 0xff800000a7a77808 */ /* 0x000fe40007000000 */
[----:B------:R-:W-:Y:S02]  /*5bf0*/  ISETP.GE.U32.AND P6, PT, R221, R6, PT ;  /* 0x00000006dd00720c */ /* 0x000fe40003fc6070 */
[----:B------:R-:W-:Y:S02]  /*5c00*/  FSEL R158, R158, -INF , !P5 ;  /* 0xff8000009e9e7808 */ /* 0x000fe40006800000 */
[----:B------:R-:W-:-:S04]  /*5c10*/  FMNMX R221, R225, R155, !PT ;  /* 0x0000009be1dd7209 */ /* 0x000fc80007800000 */
[----:B------:R-:W-:-:S04]  /*5c20*/  FMNMX R221, R158, R221, !PT ;  /* 0x000000dd9edd7209 */ /* 0x000fc80007800000 */
[----:B------:R-:W-:-:S04]  /*5c30*/  FMNMX R221, R159, R221, !PT ;  /* 0x000000dd9fdd7209 */ /* 0x000fc80007800000 */
[----:B------:R-:W-:-:S04]  /*5c40*/  FMNMX R221, R162, R221, !PT ;  /* 0x000000dda2dd7209 */ /* 0x000fc80007800000 */
[----:B------:R-:W-:-:S04]  /*5c50*/  FMNMX R221, R166, R221, !PT ;  /* 0x000000dda6dd7209 */ /* 0x000fc80007800000 */
[----:B------:R-:W-:-:S04]  /*5c60*/  FMNMX R221, R163, R221, !PT ;  /* 0x000000dda3dd7209 */ /* 0x000fc80007800000 */
[----:B------:R-:W-:Y:S02]  /*5c70*/  FMNMX R221, R167, R221, !PT ;  /* 0x000000dda7dd7209 */ /* 0x000fe40007800000 */
[----:B------:R-:W-:-:S03]  /*5c80*/  ISETP.GE.U32.AND.EX P6, PT, R223, RZ, PT, P6 ;  /* 0x000000ffdf00720c */ /* 0x000fc60003fc6160 */
[----:B------:R-:W0:Y:S01]  /*5c90*/  SHFL.BFLY PT, R223, R221, 0x2, 0x1f ;  /* 0x0c401f00dddf7f89 */ /* 0x000e2200000e0000 */
[----:B------:R-:W-:Y:S02]  /*5ca0*/  ISETP.GT.U32.AND.EX P4, PT, R250, RZ, PT, P4 ;  /* 0x000000fffa00720c */ /* 0x000fe40003f84140 */
[----:B------:R-:W-:Y:S02]  /*5cb0*/  ISETP.GT.U32.AND.EX P1, PT, R251, RZ, PT, P1 ;  /* 0x000000fffb00720c */ /* 0x000fe40003f24110 */
[----:B------:R-:W3:Y:S01]  /*5cc0*/  LDL.64 R250, [R1+0x120] ;  /* 0x0001200001fa7983 */ /* 0x000ee20000100a00 */
[----:B------:R-:W-:-:S03]  /*5cd0*/  FMUL R152, R152, UR9 ;  /* 0x0000000998987c20 */ /* 0x000fc60008400000 */
[----:B------:R1:W-:Y:S01]  /*5ce0*/  STS.U16 [R5+UR4+0x10000], R10 ;  /* 0x0100000a05007988 */ /* 0x0003e20008000404 */
[----:B------:R-:W-:Y:S02]  /*5cf0*/  ISETP.GT.U32.AND.EX P0, PT, R249, RZ, PT, P0 ;  /* 0x000000fff900720c */ /* 0x000fe40003f04100 */
[----:B------:R-:W-:Y:S01]  /*5d00*/  FSEL R152, R152, -INF , !P5 ;  /* 0xff80000098987808 */ /* 0x000fe20006800000 */
[----:B-1----:R-:W-:Y:S01]  /*5d10*/  FMUL R10, R153, UR9 ;  /* 0x00000009990a7c20 */ /* 0x002fe20008400000 */
[----:B------:R-:W-:Y:S01]  /*5d20*/  FMUL R153, R156, UR9 ;  /* 0x000000099c997c20 */ /* 0x000fe20008400000 */
[----:B------:R-:W-:-:S03]  /*5d30*/  ISETP.GT.U32.AND P5, PT, R154, R6, PT ;  /* 0x000000069a00720c */ /* 0x000fc60003fa4070 */
[----:B------:R-:W-:Y:S01]  /*5d40*/  FSEL R10, R10, -INF , !P6 ;  /* 0xff8000000a0a7808 */ /* 0x000fe20007000000 */
[----:B------:R-:W-:Y:S01]  /*5d50*/  FMUL R154, R157, UR9 ;  /* 0x000000099d9a7c20 */ /* 0x000fe20008400000 */
[----:B0-----:R-:W-:Y:S02]  /*5d60*/  FMNMX R223, R221, R223, !PT ;  /* 0x000000dfdddf7209 */ /* 0x001fe40007800000 */
[----:B------:R-:W-:Y:S01]  /*5d70*/  FMNMX R157, R152, R10, !PT ;  /* 0x0000000a989d7209 */ /* 0x000fe20007800000 */
[----:B------:R-:W-:Y:S01]  /*5d80*/  FMUL R156, R160, UR9 ;  /* 0x00000009a09c7c20 */ /* 0x000fe20008400000 */
[----:B------:R-:W-:Y:S01]  /*5d90*/  FSEL R153, R153, -INF , !P0 ;  /* 0xff80000099997808 */ /* 0x000fe20004000000 */
[----:B------:R-:W-:Y:S01]  /*5da0*/  FMUL R161, R161, UR9 ;  /* 0x00000009a1a17c20 */ /* 0x000fe20008400000 */
[----:B------:R-:W-:Y:S01]  /*5db0*/  FSEL R154, R154, -INF , !P3 ;  /* 0xff8000009a9a7808 */ /* 0x000fe20005800000 */
[----:B------:R-:W-:Y:S01]  /*5dc0*/  FMUL R164, R164, UR9 ;  /* 0x00000009a4a47c20 */ /* 0x000fe20008400000 */
[----:B------:R-:W-:Y:S01]  /*5dd0*/  FMNMX R160, R153, R157, !PT ;  /* 0x0000009d99a07209 */ /* 0x000fe20007800000 */
[----:B------:R-:W-:Y:S01]  /*5de0*/  FMUL R165, R165, UR9 ;  /* 0x00000009a5a57c20 */ /* 0x000fe20008400000 */
[----:B------:R-:W0:Y:S01]  /*5df0*/  SHFL.BFLY PT, R157, R223, 0x1, 0x1f ;  /* 0x0c201f00df9d7f89 */ /* 0x000e2200000e0000 */
[----:B------:R-:W-:-:S02]  /*5e00*/  FSEL R156, R156, -INF , !P2 ;  /* 0xff8000009c9c7808 */ /* 0x000fc40005000000 */
[----:B------:R-:W-:Y:S01]  /*5e10*/  FMNMX R160, R154, R160, !PT ;  /* 0x000000a09aa07209 */ /* 0x000fe20007800000 */
[----:B----4-:R0:W-:Y:S01]  /*5e20*/  STS.U16 [R5+UR4+0x10200], R11 ;  /* 0x0102000b05007988 */ /* 0x0101e20008000404 */
[----:B------:R-:W-:Y:S02]  /*5e30*/  FSEL R161, R161, -INF , !P4 ;  /* 0xff800000a1a17808 */ /* 0x000fe40006000000 */
[----:B------:R-:W-:Y:S01]  /*5e40*/  FMNMX R160, R156, R160, !PT ;  /* 0x000000a09ca07209 */ /* 0x000fe20007800000 */
[----:B-----5:R1:W-:Y:S01]  /*5e50*/  STS.U16 [R5+UR4+0x10600], R13 ;  /* 0x0106000d05007988 */ /* 0x0203e20008000404 */
[----:B------:R-:W-:Y:S02]  /*5e60*/  ISETP.GT.U32.AND.EX P5, PT, R248, RZ, PT, P5 ;  /* 0x000000fff800720c */ /* 0x000fe40003fa4150 */
[----:B------:R-:W-:Y:S01]  /*5e70*/  FSEL R164, R164, -INF , !P1 ;  /* 0xff800000a4a47808 */ /* 0x000fe20004800000 */
[----:B--2---:R-:W-:Y:S01]  /*5e80*/  STS.U16 [R5+UR4+0x10400], R12 ;  /* 0x0104000c05007988 */ /* 0x004fe20008000404 */
[----:B------:R-:W-:-:S02]  /*5e90*/  FMNMX R160, R161, R160, !PT ;  /* 0x000000a0a1a07209 */ /* 0x000fc40007800000 */
[----:B------:R-:W-:Y:S01]  /*5ea0*/  FSEL R165, R165, -INF , !P5 ;  /* 0xff800000a5a57808 */ /* 0x000fe20006800000 */
[----:B------:R-:W-:Y:S01]  /*5eb0*/  STS.U16 [R5+UR4+0x10800], R14 ;  /* 0x0108000e05007988 */ /* 0x000fe20008000404 */
[----:B------:R-:W-:-:S03]  /*5ec0*/  FMNMX R160, R164, R160, !PT ;  /* 0x000000a0a4a07209 */ /* 0x000fc60007800000 */
[----:B------:R-:W-:Y:S01]  /*5ed0*/  STS.U16 [R5+UR4+0x10a00], R15 ;  /* 0x010a000f05007988 */ /* 0x000fe20008000404 */
[----:B------:R-:W-:Y:S02]  /*5ee0*/  FMNMX R160, R165, R160, !PT ;  /* 0x000000a0a5a07209 */ /* 0x000fe40007800000 */
[----:B0-----:R-:W-:Y:S01]  /*5ef0*/  FMNMX R11, R223, R157, !PT ;  /* 0x0000009ddf0b7209 */ /* 0x001fe20007800000 */
[----:B------:R-:W-:Y:S04]  /*5f00*/  STS.U16 [R5+UR4+0x10c00], R16 ;  /* 0x010c001005007988 */ /* 0x000fe80008000404 */
[----:B------:R-:W0:Y:S01]  /*5f10*/  SHFL.BFLY PT, R157, R160, 0x2, 0x1f ;  /* 0x0c401f00a09d7f89 */ /* 0x000e2200000e0000 */
[----:B------:R-:W-:-:S03]  /*5f20*/  FMNMX R11, R11, R3, !PT ;  /* 0x000000030b0b7209 */ /* 0x000fc60007800000 */
[----:B------:R-:W-:Y:S02]  /*5f30*/  STS.U16 [R5+UR4+0x10e00], R17 ;  /* 0x010e001105007988 */ /* 0x000fe40008000404 */
[----:B------:R-:W-:Y:S02]  /*5f40*/  FADD R155, R155, -R11 ;  /* 0x8000000b9b9b7221 */ /* 0x000fe40000000000 */
[----:B------:R-:W-:Y:S02]  /*5f50*/  STS.U16 [R5+UR4+0x11000], R18 ;  /* 0x0110001205007988 */ /* 0x000fe40008000404 */
[----:B-1----:R-:W-:Y:S02]  /*5f60*/  FMUL R13, R155, 1.4426950216293334961 ;  /* 0x3fb8aa3b9b0d7820 */ /* 0x002fe40000400000 */
[----:B------:R-:W-:Y:S04]  /*5f70*/  STS.U16 [R5+UR4+0x11200], R19 ;  /* 0x0112001305007988 */ /* 0x000fe80008000404 */
[----:B------:R-:W-:Y:S04]  /*5f80*/  STS.U16 [R5+UR4+0x11400], R20 ;  /* 0x0114001405007988 */ /* 0x000fe80008000404 */
[----:B------:R-:W-:Y:S01]  /*5f90*/  STS.U16 [R5+UR4+0x11600], R21 ;  /* 0x0116001505007988 */ /* 0x000fe20008000404 */
[----:B0-----:R-:W-:-:S03]  /*5fa0*/  FMNMX R157, R160, R157, !PT ;  /* 0x0000009da09d7209 */ /* 0x001fc60007800000 */
[----:B------:R-:W-:Y:S04]  /*5fb0*/  STS.U16 [R5+UR4+0x11800], R22 ;  /* 0x0118001605007988 */ /* 0x000fe80008000404 */
[----:B------:R-:W0:Y:S04]  /*5fc0*/  SHFL.BFLY PT, R155, R157, 0x1, 0x1f ;  /* 0x0c201f009d9b7f89 */ /* 0x000e2800000e0000 */
[----:B------:R1:W-:Y:S04]  /*5fd0*/  STS.U16 [R5+UR4+0x11a00], R23 ;  /* 0x011a001705007988 */ /* 0x0003e80008000404 */
[----:B------:R-:W-:Y:S04]  /*5fe0*/  STS.U16 [R5+UR4+0x11c00], R218 ;  /* 0x011c00da05007988 */ /* 0x000fe80008000404 */
[----:B------:R-:W-:Y:S04]  /*5ff0*/  STS.U16 [R5+UR4+0x11e00], R226 ;  /* 0x011e00e205007988 */ /* 0x000fe80008000404 */
[----:B------:R-:W-:Y:S04]  /*6000*/  STS.U16 [R5+UR4+0x12000], R227 ;  /* 0x012000e305007988 */ /* 0x000fe80008000404 */
[----:B------:R-:W-:Y:S01]  /*6010*/  STS.U16 [R5+UR4+0x12200], R230 ;  /* 0x012200e605007988 */ /* 0x000fe20008000404 */
[----:B0-----:R-:W-:-:S03]  /*6020*/  FMNMX R155, R157, R155, !PT ;  /* 0x0000009b9d9b7209 */ /* 0x001fc60007800000 */
[----:B---3--:R-:W-:Y:S01]  /*6030*/  STS.U16 [R5+UR4+0x12400], R231 ;  /* 0x012400e705007988 */ /* 0x008fe20008000404 */
[----:B------:R-:W-:-:S03]  /*6040*/  FADD R157, -R11, R3 ;  /* 0x000000030b9d7221 */ /* 0x000fc60000000100 */
        /* <DEDUP_REMOVED lines=12> */
[----:B------:R-:W-:Y:S01]  /*6110*/  STS.U16 [R5+UR4+0x13e00], R224 ;  /* 0x013e00e005007988 */ /* 0x000fe20008000404 */
[----:B------:R-:W-:Y:S01]  /*6120*/  FMNMX R3, R155, R9, !PT ;  /* 0x000000099b037209 */ /* 0x000fe20007800000 */
[----:B------:R0:W-:Y:S06]  /*6130*/  MEMBAR.ALL.CTA ;  /* 0x0000000000007992 */ /* 0x0001ec0000008000 */
[----:B0-----:R-:W0:Y:S01]  /*6140*/  FENCE.VIEW.ASYNC.S ;  /* 0x00000000000073c6 */ /* 0x001e220000000000 */
[--C-:B------:R-:W-:Y:S01]  /*6150*/  FADD R152, R152, -R3.reuse ;  /* 0x8000000398987221 */ /* 0x100fe20000000000 */
[----:B------:R-:W-:Y:S01]  /*6160*/  FADD R20, R10, -R3 ;  /* 0x800000030a147221 */ /* 0x000fe20000000000 */
[----:B------:R-:W-:Y:S01]  /*6170*/  UMOV UR10, UR60 ;  /* 0x0000003c000a7c82 */ /* 0x000fe20008000000 */
[----:B------:R-:W-:Y:S01]  /*6180*/  UMOV UR11, 0x80000020 ;  /* 0x80000020000b7882 */ /* 0x000fe20000000000 */
[----:B------:R-:W-:Y:S01]  /*6190*/  FMUL R152, R152, 1.4426950216293334961 ;  /* 0x3fb8aa3b98987820 */ /* 0x000fe20000400000 */
[--C-:B------:R-:W-:Y:S01]  /*61a0*/  FADD R162, R162, -R11.reuse ;  /* 0x8000000ba2a27221 */ /* 0x100fe20000000000 */
[--C-:B------:R-:W-:Y:S01]  /*61b0*/  FADD R225, R225, -R11.reuse ;  /* 0x8000000be1e17221 */ /* 0x100fe20000000000 */
[--C-:B------:R-:W-:Y:S01]  /*61c0*/  FADD R158, R158, -R11.reuse ;  /* 0x8000000b9e9e7221 */ /* 0x100fe20000000000 */
[----:B------:R2:W-:Y:S01]  /*61d0*/  MUFU.EX2 R10, R152 ;  /* 0x00000098000a7308 */ /* 0x0005e20000000800 */
[--C-:B------:R-:W-:Y:S01]  /*61e0*/  FADD R15, R159, -R11.reuse ;  /* 0x8000000b9f0f7221 */ /* 0x100fe20000000000 */
[--C-:B------:R-:W-:Y:S01]  /*61f0*/  FADD R166, R166, -R11.reuse ;  /* 0x8000000ba6a67221 */ /* 0x100fe20000000000 */
[--C-:B------:R-:W-:Y:S01]  /*6200*/  FADD R163, R163, -R11.reuse ;  /* 0x8000000ba3a37221 */ /* 0x100fe20000000000 */
[----:B------:R-:W-:Y:S01]  /*6210*/  FADD R167, R167, -R11 ;  /* 0x8000000ba7a77221 */ /* 0x000fe20000000000 */
[--C-:B------:R-:W-:Y:S01]  /*6220*/  FADD R153, R153, -R3.reuse ;  /* 0x8000000399997221 */ /* 0x100fe20000000000 */
[--C-:B------:R-:W-:Y:S01]  /*6230*/  FADD R154, R154, -R3.reuse ;  /* 0x800000039a9a7221 */ /* 0x100fe20000000000 */
[--C-:B------:R-:W-:Y:S01]  /*6240*/  FADD R156, R156, -R3.reuse ;  /* 0x800000039c9c7221 */ /* 0x100fe20000000000 */
[--C-:B------:R-:W-:Y:S01]  /*6250*/  FADD R161, R161, -R3.reuse ;  /* 0x80000003a1a17221 */ /* 0x100fe20000000000 */
[----:B------:R-:W-:Y:S01]  /*6260*/  FADD R164, R164, -R3 ;  /* 0x80000003a4a47221 */ /* 0x000fe20000000000 */
[----:B--2---:R-:W-:Y:S01]  /*6270*/  FADD R152, -R3, R9 ;  /* 0x0000000903987221 */ /* 0x004fe20000000100 */
[----:B------:R-:W-:Y:S01]  /*6280*/  FADD R165, R165, -R3 ;  /* 0x80000003a5a57221 */ /* 0x000fe20000000000 */
[----:B------:R-:W-:Y:S01]  /*6290*/  FMUL R16, R162, 1.4426950216293334961 ;  /* 0x3fb8aa3ba2107820 */ /* 0x000fe20000400000 */
        /* <DEDUP_REMOVED lines=10> */
[----:B-1----:R-:W-:Y:S01]  /*6340*/  FMUL R23, R156, 1.4426950216293334961 ;  /* 0x3fb8aa3b9c177820 */ /* 0x002fe20000400000 */
[----:B------:R-:W-:Y:S01]  /*6350*/  FMUL R161, R161, 1.4426950216293334961 ;  /* 0x3fb8aa3ba1a17820 */ /* 0x000fe20000400000 */
[----:B------:R-:W-:Y:S01]  /*6360*/  FMUL R162, R164, 1.4426950216293334961 ;  /* 0x3fb8aa3ba4a27820 */ /* 0x000fe20000400000 */
[----:B------:R-:W-:Y:S01]  /*6370*/  FMUL R152, R152, 1.4426950216293334961 ;  /* 0x3fb8aa3b98987820 */ /* 0x000fe20000400000 */
[----:B------:R-:W-:Y:S01]  /*6380*/  FMUL R165, R165, 1.4426950216293334961 ;  /* 0x3fb8aa3ba5a57820 */ /* 0x000fe20000400000 */
[----:B------:R-:W1:Y:S01]  /*6390*/  MUFU.EX2 R160, R157 ;  /* 0x0000009d00a07308 */ /* 0x000e620000000800 */
[----:B------:R-:W2:Y:S07]  /*63a0*/  LDL R221, [R1+0x140] ;  /* 0x0001400001dd7983 */ /* 0x000eae0000100800 */
[----:B------:R-:W3:Y:S08]  /*63b0*/  MUFU.EX2 R163, R152 ;  /* 0x0000009800a37308 */ /* 0x000ef00000000800 */
[----:B------:R-:W-:Y:S08]  /*63c0*/  MUFU.EX2 R12, R12 ;  /* 0x0000000c000c7308 */ /* 0x000ff00000000800 */
[----:B------:R-:W4:Y:S08]  /*63d0*/  MUFU.EX2 R13, R13 ;  /* 0x0000000d000d7308 */ /* 0x000f300000000800 */
[----:B------:R-:W-:Y:S08]  /*63e0*/  MUFU.EX2 R14, R14 ;  /* 0x0000000e000e7308 */ /* 0x000ff00000000800 */
[----:B------:R-:W-:Y:S08]  /*63f0*/  MUFU.EX2 R15, R15 ;  /* 0x0000000f000f7308 */ /* 0x000ff00000000800 */
[----:B------:R-:W-:Y:S08]  /*6400*/  MUFU.EX2 R16, R16 ;  /* 0x0000001000107308 */ /* 0x000ff00000000800 */
[----:B------:R-:W-:Y:S08]  /*6410*/  MUFU.EX2 R17, R17 ;  /* 0x0000001100117308 */ /* 0x000ff00000000800 */
[----:B------:R-:W-:Y:S08]  /*6420*/  MUFU.EX2 R18, R18 ;  /* 0x0000001200127308 */ /* 0x000ff00000000800 */
[----:B------:R-:W-:Y:S08]  /*6430*/  MUFU.EX2 R19, R19 ;  /* 0x0000001300137308 */ /* 0x000ff00000000800 */
[----:B------:R-:W5:Y:S08]  /*6440*/  MUFU.EX2 R20, R20 ;  /* 0x0000001400147308 */ /* 0x000f700000000800 */
[----:B------:R-:W-:Y:S08]  /*6450*/  MUFU.EX2 R21, R21 ;  /* 0x0000001500157308 */ /* 0x000ff00000000800 */
[----:B------:R-:W0:Y:S08]  /*6460*/  MUFU.EX2 R22, R22 ;  /* 0x0000001600167308 */ /* 0x000e300000000800 */
[----:B------:R-:W-:Y:S08]  /*6470*/  MUFU.EX2 R23, R23 ;  /* 0x0000001700177308 */ /* 0x000ff00000000800 */
[----:B------:R-:W0:Y:S08]  /*6480*/  MUFU.EX2 R161, R161 ;  /* 0x000000a100a17308 */ /* 0x000e300000000800 */
[----:B------:R-:W-:Y:S08]  /*6490*/  MUFU.EX2 R162, R162 ;  /* 0x000000a200a27308 */ /* 0x000ff00000000800 */
[----:B------:R-:W0:Y:S01]  /*64a0*/  MUFU.EX2 R9, R165 ;  /* 0x000000a500097308 */ /* 0x000e220000000800 */
[-C--:B-1----:R-:W-:Y:S01]  /*64b0*/  FMUL R26, R26, R160.reuse ;  /* 0x000000a01a1a7220 */ /* 0x082fe20000400000 */
[-C--:B------:R-:W-:Y:S01]  /*64c0*/  FMUL R27, R27, R160.reuse ;  /* 0x000000a01b1b7220 */ /* 0x080fe20000400000 */
        /* <DEDUP_REMOVED lines=61> */
[----:B------:R-:W-:Y:S01]  /*68a0*/  FMUL R151, R151, R160 ;  /* 0x000000a097977220 */ /* 0x000fe20000400000 */
[-C--:B---3--:R-:W-:Y:S01]  /*68b0*/  FMUL R24, R24, R163.reuse ;  /* 0x000000a318187220 */ /* 0x088fe20000400000 */
        /* <DEDUP_REMOVED lines=63> */
[----:B----4-:R-:W-:-:S02]  /*6cb0*/  F2FP.BF16.F32.PACK_AB R153, R13, R12 ;  /* 0x0000000c0d99723e */ /* 0x010fc400000010ff */
[----:B-----5:R-:W-:Y:S02]  /*6cc0*/  F2FP.BF16.F32.PACK_AB R152, R20, R10 ;  /* 0x0000000a1498723e */ /* 0x020fe400000010ff */
[----:B0-----:R-:W-:Y:S02]  /*6cd0*/  F2FP.BF16.F32.PACK_AB R154, R22, R21 ;  /* 0x00000015169a723e */ /* 0x001fe400000010ff */
[----:B------:R-:W-:Y:S02]  /*6ce0*/  F2FP.BF16.F32.PACK_AB R155, R15, R14 ;  /* 0x0000000e0f9b723e */ /* 0x000fe400000010ff */
[----:B------:R-:W-:Y:S02]  /*6cf0*/  F2FP.BF16.F32.PACK_AB R156, R161, R23 ;  /* 0x00000017a19c723e */ /* 0x000fe400000010ff */
[----:B------:R-:W-:Y:S02]  /*6d00*/  F2FP.BF16.F32.PACK_AB R157, R17, R16 ;  /* 0x00000010119d723e */ /* 0x000fe400000010ff */
[----:B------:R-:W-:-:S02]  /*6d10*/  F2FP.BF16.F32.PACK_AB R158, R9, R162 ;  /* 0x000000a2099e723e */ /* 0x000fc400000010ff */
[----:B------:R-:W-:Y:S01]  /*6d20*/  F2FP.BF16.F32.PACK_AB R159, R19, R18 ;  /* 0x00000012139f723e */ /* 0x000fe200000010ff */
[----:B------:R-:W-:Y:S06]  /*6d30*/  BAR.SYNC.DEFER_BLOCKING 0x0 ;  /* 0x0000000000007b1d */ /* 0x000fec0000010000 */
[----:B------:R-:W-:-:S06]  /*6d40*/  WARPGROUP.ARRIVE ;  /* 0x00000000000079c5 */ /* 0x000fcc0000000000 */
[----:B------:R-:W-:Y:S01]  /*6d50*/  HGMMA.64x256x16.F32.BF16 R24, R152, gdesc[UR8], R24 ;  /* 0x03e0000898187df0 */ /* 0x000fe20008701818 */
[----:B------:R-:W-:Y:S02]  /*6d60*/  MOV R241, UR19 ;  /* 0x0000001300f17c02 */ /* 0x000fe40008000f00 */
[----:B------:R-:W-:Y:S02]  /*6d70*/  MOV R239, UR18 ;  /* 0x0000001200ef7c02 */ /* 0x000fe40008000f00 */
[----:B------:R-:W-:Y:S02]  /*6d80*/  R2UR UR18, R250 ;  /* 0x00000000fa1272ca */ /* 0x000fe400000e0000 */
[----:B------:R-:W-:Y:S01]  /*6d90*/  R2UR UR19, R251 ;  /* 0x00000000fb1372ca */ /* 0x000fe200000e0000 */
[----:B------:R-:W-:Y:S01]  /*6da0*/  FADD R12, R12, R13 ;  /* 0x0000000d0c0c7221 */ /* 0x000fe20000000000 */
[----:B------:R-:W-:-:S03]  /*6db0*/  FADD R10, R10, R20 ;  /* 0x000000140a0a7221 */ /* 0x000fc60000000000 */
        /* <DEDUP_REMOVED lines=11> */
[----:B------:R-:W-:Y:S01]  /*6e70*/  FADD R10, R9, R10 ;  /* 0x0000000a090a7221 */ /* 0x000fe20000000000 */
[----:B------:R-:W0:Y:S03]  /*6e80*/  S2R R248, SR_CTAID.X ;  /* 0x0000000000f87919 */ /* 0x000e260000002500 */
[----:B------:R-:W1:Y:S04]  /*6e90*/  SHFL.BFLY PT, R14, R12, 0x2, 0x1f ;  /* 0x0c401f000c0e7f89 */ /* 0x000e6800000e0000 */
[----:B------:R-:W3:Y:S01]  /*6ea0*/  SHFL.BFLY PT, R9, R10, 0x2, 0x1f ;  /* 0x0c401f000a097f89 */ /* 0x000ee200000e0000 */
[----:B------:R-:W-:Y:S01]  /*6eb0*/  HGMMA.64x256x16.F32.BF16 R24, R156, gdesc[UR16], R24, gsb0 ;  /* 0x03e000109c187df0 */ /* 0x000fe20008001818 */
[----:B-1----:R-:W-:Y:S01]  /*6ec0*/  FADD R14, R12, R14 ;  /* 0x0000000e0c0e7221 */ /* 0x002fe20000000000 */
[----:B---3--:R-:W-:Y:S01]  /*6ed0*/  FADD R12, R10, R9 ;  /* 0x000000090a0c7221 */ /* 0x008fe20000000000 */
[----:B------:R-:W-:Y:S01]  /*6ee0*/  UIADD3 UR8, UP0, UR8, 0x20, URZ ;  /* 0x0000002008087890 */ /* 0x000fe2000ff1e03f */
[----:B0-----:R-:W-:-:S02]  /*6ef0*/  IMAD.SHL.U32 R248, R248, 0x80, RZ ;  /* 0x00000080f8f87824 */ /* 0x001fc400078e00ff */
[----:B------:R-:W0:Y:S01]  /*6f00*/  SHFL.BFLY PT, R15, R14, 0x1, 0x1f ;  /* 0x0c201f000e0f7f89 */ /* 0x000e2200000e0000 */
[----:B------:R-:W-:-:S03]  /*6f10*/  UIADD3.X UR5, URZ, UR5, URZ, UP0, !UPT ;  /* 0x000000053f057290 */ /* 0x000fc600087fe43f */
[----:B------:R-:W1:Y:S01]  /*6f20*/  SHFL.BFLY PT, R13, R12, 0x1, 0x1f ;  /* 0x0c201f000c0d7f89 */ /* 0x000e6200000e0000 */
[----:B------:R-:W-:Y:S02]  /*6f30*/  VIADD R248, R248, 0x80 ;  /* 0x00000080f8f87836 */ /* 0x000fe40000000000 */
[----:B------:R-:W-:-:S03]  /*6f40*/  IMAD.U32 R9, RZ, RZ, UR5 ;  /* 0x00000005ff097e24 */ /* 0x000fc6000f8e00ff */
[----:B------:R-:W-:-:S04]  /*6f50*/  ISETP.LE.U32.AND P0, PT, R248, UR8, PT ;  /* 0x00000008f8007c0c */ /* 0x000fc8000bf03070 */
[----:B------:R-:W-:Y:S01]  /*6f60*/  ISETP.GE.U32.AND.EX P0, PT, R9, RZ, PT, P0 ;  /* 0x000000ff0900720c */ /* 0x000fe20003f06100 */
[----:B------:R-:W-:Y:S01]  /*6f70*/  IMAD.U32 R10, RZ, RZ, UR8 ;  /* 0x00000008ff0a7e24 */ /* 0x000fe2000f8e00ff */
[----:B------:R-:W-:Y:S02]  /*6f80*/  R2UR UR19, R241 ;  /* 0x00000000f11372ca */ /* 0x000fe400000e0000 */
[----:B------:R-:W-:Y:S01]  /*6f90*/  R2UR UR18, R239 ;  /* 0x00000000ef1272ca */ /* 0x000fe200000e0000 */
[----:B------:R-:W-:Y:S02]  /*6fa0*/  IMAD.MOV.U32 R9, RZ, RZ, R3 ;  /* 0x000000ffff097224 */ /* 0x000fe400078e0003 */
[----:B0-----:R-:W-:Y:S01]  /*6fb0*/  FADD R15, R14, R15 ;  /* 0x0000000f0e0f7221 */ /* 0x001fe20000000000 */
[----:B-1----:R-:W-:Y:S01]  /*6fc0*/  FADD R13, R12, R13 ;  /* 0x0000000d0c0d7221 */ /* 0x002fe20000000000 */
[----:B------:R-:W-:Y:S02]  /*6fd0*/  IMAD.MOV.U32 R12, RZ, RZ, R3 ;  /* 0x000000ffff0c7224 */ /* 0x000fe400078e0003 */
[----:B------:R-:W-:Y:S01]  /*6fe0*/  FFMA R2, R160, R2, R15 ;  /* 0x00000002a0027223 */ /* 0x000fe2000000000f */
[----:B--2---:R-:W-:-:S02]  /*6ff0*/  IMAD R0, R221, 0x20, R0 ;  /* 0x00000020dd007824 */ /* 0x004fc400078e0200 */
[----:B------:R-:W-:Y:S01]  /*7000*/  FFMA R8, R163, R8, R13 ;  /* 0x00000008a3087223 */ /* 0x000fe2000000000d */
[----:B------:R-:W-:Y:S02]  /*7010*/  IMAD R4, R219, 0x20, R4 ;  /* 0x00000020db047824 */ /* 0x000fe400078e0204 */
[----:B------:R-:W-:Y:S01]  /*7020*/  IMAD.MOV.U32 R3, RZ, RZ, R11 ;  /* 0x000000ffff037224 */ /* 0x000fe200078e000b */
[----:B------:R-:W-:Y:S02]  /*7030*/  WARPGROUP.DEPBAR.LE gsb0, 0x0 ;  /* 0x00008000000079c5 */ /* 0x000fe40000010000 */
[----:B------:R-:W-:Y:S05]  /*7040*/  @!P0 BRA `(.L_x_1) ;  /* 0xffffffd400cc8947 */ /* 0x000fea000383ffff */
.L_x_0:
[----:B------:R-:W-:Y:S01]  /*7050*/  FMUL R3, R150, 0.25 ;  /* 0x3e80000096037820 */ /* 0x000fe20000400000 */
[----:B------:R-:W-:Y:S01]  /*7060*/  FSETP.GT.AND P0, PT, |R2|, 8.50705917302346158658e+37, PT ;  /* 0x7e8000000200780b */ /* 0x000fe20003f04200 */
[----:B------:R-:W-:Y:S01]  /*7070*/  FMUL R0, R151, 0.25 ;  /* 0x3e80000097007820 */ /* 0x000fe20000400000 */
[----:B------:R-:W-:Y:S01]  /*7080*/  FMUL R5, R26, 0.25 ;  /* 0x3e8000001a057820 */ /* 0x000fe20000400000 */
[----:B------:R-:W0:Y:S01]  /*7090*/  S2R R246, SR_TID.X ;  /* 0x0000000000f67919 */ /* 0x000e220000002100 */
[----:B------:R-:W-:Y:S01]  /*70a0*/  FSEL R150, R3, R150, P0 ;  /* 0x0000009603967208 */ /* 0x000fe20000000000 */
[----:B------:R-:W-:Y:S01]  /*70b0*/  FMUL R3, R142, 0.25 ;  /* 0x3e8000008e037820 */ /* 0x000fe20000400000 */
        /* <DEDUP_REMOVED lines=8> */
[----:B------:R-:W-:Y:S01]  /*7140*/  FMUL R152, R47, 0.25 ;  /* 0x3e8000002f987820 */ /* 0x000fe20000400000 */
[----:B------:R-:W-:Y:S01]  /*7150*/  IMAD.MOV.U32 R161, RZ, RZ, R8 ;  /* 0x000000ffffa17224 */ /* 0x000fe200078e0008 */
        /* <DEDUP_REMOVED lines=14> */
[----:B------:R-:W-:Y:S01]  /*7240*/  FSETP.GT.AND P1, PT, |R161|, 8.50705917302346158658e+37, PT ;  /* 0x7e800000a100780b */ /* 0x000fe20003f24200 */
        /* <DEDUP_REMOVED lines=44> */
[C---:B0-----:R-:W-:Y:S01]  /*7510*/  LOP3.LUT R41, R246.reuse, 0x7, RZ, 0xc0, !PT ;  /* 0x00000007f6297812 */ /* 0x041fe200078ec0ff */
[----:B------:R-:W-:Y:S01]  /*7520*/  FMUL R4, R143, 0.25 ;  /* 0x3e8000008f047820 */ /* 0x000fe20000400000 */
[----:B------:R-:W-:Y:S01]  /*7530*/  FSEL R184, R37, R32, P1 ;  /* 0x0000002025b87208 */ /* 0x000fe20000800000 */
[----:B------:R-:W-:Y:S01]  /*7540*/  IMAD.SHL.U32 R37, R246, 0x4, RZ ;  /* 0x00000004f6257824 */ /* 0x000fe200078e00ff */
[----:B------:R-:W-:Y:S01]  /*7550*/  FSEL R99, R0, R99, P0 ;  /* 0x0000006300637208 */ /* 0x000fe20000000000 */
[----:B------:R-:W-:Y:S01]  /*7560*/  FMUL R0, R91, 0.25 ;  /* 0x3e8000005b007820 */ /* 0x000fe20000400000 */
[----:B------:R-:W-:Y:S01]  /*7570*/  FSEL R172, R49, R44, P1 ;  /* 0x0000002c31ac7208 */ /* 0x000fe20000800000 */
[----:B------:R-:W-:Y:S01]  /*7580*/  FMUL R17, R108, 0.25 ;  /* 0x3e8000006c117820 */ /* 0x000fe20000400000 */
[----:B------:R-:W-:Y:S01]  /*7590*/  LEA R49, R41, UR4, 0x4 ;  /* 0x0000000429317c11 */ /* 0x000fe2000f8e20ff */
[----:B------:R-:W-:Y:S01]  /*75a0*/  FMUL R154, R43, 0.25 ;  /* 0x3e8000002b9a7820 */ /* 0x000fe20000400000 */
[----:B------:R-:W-:Y:S01]  /*75b0*/  FSEL R94, R5, R94, P0 ;  /* 0x0000005e055e7208 */ /* 0x000fe20000000000 */
[----:B------:R-:W-:Y:S01]  /*75c0*/  FMUL R5, R86, 0.25 ;  /* 0x3e80000056057820 */ /* 0x000fe20000400000 */
[----:B------:R-:W-:Y:S01]  /*75d0*/  FSEL R82, R3, R82, P0 ;  /* 0x0000005203527208 */ /* 0x000fe20000000000 */
[----:B------:R-:W-:Y:S01]  /*75e0*/  FMUL R3, R78, 0.25 ;  /* 0x3e8000004e037820 */ /* 0x000fe20000400000 */
[----:B------:R-:W-:Y:S01]  /*75f0*/  FSEL R183, R48, R33, P1 ;  /* 0x0000002130b77208 */ /* 0x000fe20000800000 */
[----:B------:R-:W-:Y:S01]  /*7600*/  IMAD R48, R41, -0x8, R49 ;  /* 0xfffffff829307824 */ /* 0x000fe200078e0231 */
[----:B------:R-:W-:Y:S01]  /*7610*/  LOP3.LUT R37, R37, 0x1c0, RZ, 0xc0, !PT ;  /* 0x000001c025257812 */ /* 0x000fe200078ec0ff */
[----:B------:R-:W-:Y:S01]  /*7620*/  FMUL R41, R2, 8388608 ;  /* 0x4b00000002297820 */ /* 0x000fe20000400000 */
[----:B------:R-:W-:Y:S01]  /*7630*/  FSEL R91, R0, R91, P0 ;  /* 0x0000005b005b7208 */ /* 0x000fe20000000000 */
[----:B------:R-:W-:Y:S01]  /*7640*/  FMUL R0, R87, 0.25 ;  /* 0x3e80000057007820 */ /* 0x000fe20000400000 */
[----:B------:R-:W-:Y:S01]  /*7650*/  FSEL R86, R5, R86, P0 ;  /* 0x0000005605567208 */ /* 0x000fe20000000000 */
[----:B------:R-:W-:Y:S01]  /*7660*/  FMUL R5, R74, 0.25 ;  /* 0x3e8000004a057820 */ /* 0x000fe20000400000 */
[----:B------:R-:W-:Y:S01]  /*7670*/  FSEL R78, R3, R78, P0 ;  /* 0x0000004e034e7208 */ /* 0x000fe20000000000 */
[----:B------:R-:W-:Y:S01]  /*7680*/  FMUL R3, R70, 0.25 ;  /* 0x3e80000046037820 */ /* 0x000fe20000400000 */
[----:B------:R-:W-:Y:S01]  /*7690*/  FSEL R143, R4, R143, P0 ;  /* 0x0000008f048f7208 */ /* 0x000fe20000000000 */
[----:B------:R-:W-:-:S02]  /*76a0*/  IMAD.IADD R167, R37, 0x1, R48 ;  /* 0x0000000125a77824 */ /* 0x000fc400078e0230 */
[----:B------:R-:W-:Y:S01]  /*76b0*/  FMUL R4, R135, 0.25 ;  /* 0x3e80000087047820 */ /* 0x000fe20000400000 */
[----:B------:R-:W-:Y:S01]  /*76c0*/  FMUL R48, R161, 8388608 ;  /* 0x4b000000a1307820 */ /* 0x000fe20000400000 */
[----:B------:R-:W-:Y:S01]  /*76d0*/  FSEL R87, R0, R87, P0 ;  /* 0x0000005700577208 */ /* 0x000fe20000000000 */
[----:B------:R-:W-:Y:S01]  /*76e0*/  FMUL R0, R79, 0.25 ;  /* 0x3e8000004f007820 */ /* 0x000fe20000400000 */
[----:B------:R-:W-:Y:S01]  /*76f0*/  FSETP.GEU.AND P2, PT, R161, 1.175494350822287508e-38, PT ;  /* 0x00800000a100780b */ /* 0x000fe20003f4e000 */
[----:B------:R-:W0:Y:S01]  /*7700*/  S2R R13, SR_TID.X ;  /* 0x00000000000d7919 */ /* 0x000e220000002100 */
[----:B------:R-:W-:Y:S01]  /*7710*/  FSETP.GEU.AND P4, PT, |R2|, 1.175494350822287508e-38, PT ;  /* 0x008000000200780b */ /* 0x000fe20003f8e200 */
[----:B------:R-:W-:Y:S01]  /*7720*/  FMUL R157, R38, 0.25 ;  /* 0x3e800000269d7820 */ /* 0x000fe20000400000 */
[----:B------:R-:W-:Y:S01]  /*7730*/  FSEL R74, R5, R74, P0 ;  /* 0x0000004a054a7208 */ /* 0x000fe20000000000 */
[----:B------:R-:W-:Y:S01]  /*7740*/  FMUL R5, R66, 0.25 ;  /* 0x3e80000042057820 */ /* 0x000fe20000400000 */
[----:B------:R-:W-:Y:S01]  /*7750*/  FSEL R70, R3, R70, P0 ;  /* 0x0000004603467208 */ /* 0x000fe20000000000 */
[----:B------:R-:W-:Y:S01]  /*7760*/  FMUL R3, R62, 0.25 ;  /* 0x3e8000003e037820 */ /* 0x000fe20000400000 */
[----:B------:R-:W-:Y:S01]  /*7770*/  FSEL R135, R4, R135, P0 ;  /* 0x0000008704877208 */ /* 0x000fe20000000000 */
[----:B------:R-:W-:Y:S01]  /*7780*/  FMUL R4, R123, 0.25 ;  /* 0x3e8000007b047820 */ /* 0x000fe20000400000 */
[----:B------:R-:W-:Y:S01]  /*7790*/  FSEL R179, R48, R161, !P2 ;  /* 0x000000a130b37208 */ /* 0x000fe20005000000 */
[----:B------:R-:W-:Y:S01]  /*77a0*/  FMUL R16, R109, 0.25 ;  /* 0x3e8000006d107820 */ /* 0x000fe20000400000 */
[----:B------:R-:W-:Y:S01]  /*77b0*/  FSEL R182, RZ, -23, P2 ;  /* 0xc1b80000ffb67808 */ /* 0x000fe20001000000 */
[----:B------:R-:W-:Y:S01]  /*77c0*/  FMUL R6, R27, 0.25 ;  /* 0x3e8000001b067820 */ /* 0x000fe20000400000 */
[----:B------:R-:W-:Y:S01]  /*77d0*/  FSETP.GEU.AND P3, PT, R2, 1.175494350822287508e-38, PT ;  /* 0x008000000200780b */ /* 0x000fe20003f6e000 */
[----:B------:R-:W-:Y:S01]  /*77e0*/  @!P4 FMUL R26, R26, 16777216 ;  /* 0x4b8000001a1ac820 */ /* 0x000fe20000400000 */
[C---:B------:R-:W-:Y:S01]  /*77f0*/  FSETP.GEU.AND P2, PT, |R161|.reuse, 1.175494350822287508e-38, PT ;  /* 0x00800000a100780b */ /* 0x040fe20003f4e200 */
[----:B------:R-:W-:Y:S01]  /*7800*/  @P1 FMUL R161, R161, 0.25 ;  /* 0x3e800000a1a11820 */ /* 0x000fe20000400000 */
[----:B------:R-:W-:Y:S01]  /*7810*/  FSEL R79, R0, R79, P0 ;  /* 0x0000004f004f7208 */ /* 0x000fe20000000000 */
[----:B------:R-:W-:Y:S01]  /*7820*/  FMUL R0, R71, 0.25 ;  /* 0x3e80000047007820 */ /* 0x000fe20000400000 */
[----:B------:R-:W-:Y:S01]  /*7830*/  FSEL R66, R5, R66, P0 ;  /* 0x0000004205427208 */ /* 0x000fe20000000000 */
[----:B------:R-:W-:Y:S01]  /*7840*/  FMUL R5, R54, 0.25 ;  /* 0x3e80000036057820 */ /* 0x000fe20000400000 */
[----:B------:R-:W-:Y:S01]  /*7850*/  FSEL R62, R3, R62, P0 ;  /* 0x0000003e033e7208 */ /* 0x000fe20000000000 */
[----:B------:R-:W-:Y:S01]  /*7860*/  FMUL R3, R58, 0.25 ;  /* 0x3e8000003a037820 */ /* 0x000fe20000400000 */
[----:B------:R-:W-:Y:S01]  /*7870*/  FSEL R180, R41, R2, !P3 ;  /* 0x0000000229b47208 */ /* 0x000fe20005800000 */
[----:B------:R-:W-:Y:S01]  /*7880*/  @P0 FMUL R2, R2, 0.25 ;  /* 0x3e80000002020820 */ /* 0x000fe20000400000 */
[----:B------:R-:W-:Y:S01]  /*7890*/  FSEL R123, R4, R123, P0 ;  /* 0x0000007b047b7208 */ /* 0x000fe20000000000 */
[----:B------:R-:W-:Y:S01]  /*78a0*/  FMUL R4, R115, 0.25 ;  /* 0x3e80000073047820 */ /* 0x000fe20000400000 */
[----:B------:R-:W-:Y:S01]  /*78b0*/  FSEL R71, R0, R71, P0 ;  /* 0x0000004700477208 */ /* 0x000fe20000000000 */
[----:B------:R-:W-:Y:S01]  /*78c0*/  FMUL R0, R67, 0.25 ;  /* 0x3e80000043007820 */ /* 0x000fe20000400000 */
[----:B------:R-:W-:Y:S01]  /*78d0*/  FSEL R54, R5, R54, P0 ;  /* 0x0000003605367208 */ /* 0x000fe20000000000 */
[----:B------:R-:W-:Y:S01]  /*78e0*/  @!P4 FMUL R2, R2, 16777216 ;  /* 0x4b8000000202c820 */ /* 0x000fe20000400000 */
        /* <DEDUP_REMOVED lines=8> */
[----:B------:R-:W1:Y:S01]  /*7970*/  MUFU.RCP R197, R2 ;  /* 0x0000000200c57308 */ /* 0x000e620000001000 */
[----:B------:R-:W-:Y:S01]  /*7980*/  @!P2 FMUL R161, R161, 16777216 ;  /* 0x4b800000a1a1a820 */ /* 0x000fe20000400000 */
        /* <DEDUP_REMOVED lines=10> */
[----:B------:R-:W2:Y:S01]  /*7a30*/  MUFU.RCP R161, R161 ;  /* 0x000000a100a17308 */ /* 0x000ea20000001000 */
[----:B------:R-:W-:Y:S01]  /*7a40*/  FMUL R0, R51, 0.25 ;  /* 0x3e80000033007820 */ /* 0x000fe20000400000 */
[----:B------:R-:W-:Y:S01]  /*7a50*/  FSEL R85, R24, R85, P1 ;  /* 0x0000005518557208 */ /* 0x000fe20000800000 */
[----:B------:R-:W-:Y:S01]  /*7a60*/  FMUL R24, R81, 0.25 ;  /* 0x3e80000051187820 */ /* 0x000fe20000400000 */
[----:B------:R-:W-:Y:S01]  /*7a70*/  FSEL R185, R108, R29, P1 ;  /* 0x0000001d6cb97208 */ /* 0x000fe20000800000 */
[----:B------:R-:W-:Y:S01]  /*7a80*/  VIADD R108, R179, 0xc0cafb0d ;  /* 0xc0cafb0db36c7836 */ /* 0x000fe20000000000 */
        /* <DEDUP_REMOVED lines=8> */
[----:B------:R-:W-:Y:S01]  /*7b10*/  FSEL R51, R0, R51, P0 ;  /* 0x0000003300337208 */ /* 0x000fe20000000000 */
[----:B------:R-:W-:Y:S01]  /*7b20*/  @!P4 FMUL R154, R154, 16777216 ;  /* 0x4b8000009a9ac820 */ /* 0x000fe20000400000 */
[----:B------:R-:W-:Y:S01]  /*7b30*/  FSEL R165, R16, R109, P1 ;  /* 0x0000006d10a57208 */ /* 0x000fe20000800000 */
[----:B------:R-:W-:Y:S01]  /*7b40*/  VIADD R109, R180, 0xc0cafb0d ;  /* 0xc0cafb0db46d7836 */ /* 0x000fe20000000000 */
[----:B------:R-:W-:Y:S01]  /*7b50*/  FSEL R81, R24, R81, P1 ;  /* 0x0000005118517208 */ /* 0x000fe20000800000 */
[----:B------:R-:W-:Y:S01]  /*7b60*/  @!P4 FMUL R66, R66, 16777216 ;  /* 0x4b8000004242c820 */ /* 0x000fe20000400000 */
[----:B------:R-:W-:Y:S01]  /*7b70*/  LOP3.LUT R108, R108, 0xff800000, RZ, 0xc0, !PT ;  /* 0xff8000006c6c7812 */ /* 0x000fe200078ec0ff */
[----:B------:R-:W-:Y:S01]  /*7b80*/  @!P4 FMUL R51, R51, 16777216 ;  /* 0x4b8000003333c820 */ /* 0x000fe20000400000 */
[----:B------:R-:W-:Y:S01]  /*7b90*/  FSEL R77, R30, R77, P1 ;  /* 0x0000004d1e4d7208 */ /* 0x000fe20000800000 */
[----:B-1----:R-:W-:Y:S01]  /*7ba0*/  FMUL R191, R197, R58 ;  /* 0x0000003ac5bf7220 */ /* 0x002fe20000400000 */
[----:B------:R-:W-:Y:S01]  /*7bb0*/  FSEL R83, R4, R83, P0 ;  /* 0x0000005304537208 */ /* 0x000fe20000000000 */
[----:B------:R-:W-:Y:S01]  /*7bc0*/  FMUL R4, R75, 0.25 ;  /* 0x3e8000004b047820 */ /* 0x000fe20000400000 */
[----:B------:R-:W-:Y:S01]  /*7bd0*/  FSEL R69, R38, R69, P1 ;  /* 0x0000004526457208 */ /* 0x000fe20000800000 */
[----:B------:R-:W-:Y:S01]  /*7be0*/  @!P4 FMUL R153, R153, 16777216 ;  /* 0x4b8000009999c820 */ /* 0x000fe20000400000 */
[----:B------:R-:W-:Y:S01]  /*7bf0*/  LOP3.LUT R109, R109, 0xff800000, RZ, 0xc0, !PT ;  /* 0xff8000006d6d7812 */ /* 0x000fe200078ec0ff */
[----:B------:R-:W-:Y:S01]  /*7c00*/  FMUL R58, R197, R154 ;  /* 0x0000009ac53a7220 */ /* 0x000fe20000400000 */
[----:B------:R-:W-:Y:S01]  /*7c10*/  @!P2 FMUL R81, R81, 16777216 ;  /* 0x4b8000005151a820 */ /* 0x000fe20000400000 */
[----:B------:R-:W-:-:S02]  /*7c20*/  IMAD.IADD R154, R179, 0x1, -R108 ;  /* 0x00000001b39a7824 */ /* 0x000fc400078e0a6c */
[----:B------:R-:W-:Y:S01]  /*7c30*/  @!P2 FMUL R77, R77, 16777216 ;  /* 0x4b8000004d4da820 */ /* 0x000fe20000400000 */
[----:B------:R-:W1:Y:S01]  /*7c40*/  LDC R0, c[0x0][0x278] ;  /* 0x00009e00ff007b82 */ /* 0x000e620000000800 */
[C---:B------:R-:W-:Y:S01]  /*7c50*/  FMUL R189, R197.reuse, R66 ;  /* 0x00000042c5bd7220 */ /* 0x040fe20000400000 */
[----:B------:R-:W-:Y:S01]  /*7c60*/  FMUL R192, R197, R51 ;  /* 0x00000033c5c07220 */ /* 0x000fe20000400000 */
[----:B------:R-:W-:Y:S01]  /*7c70*/  @!P2 FMUL R69, R69, 16777216 ;  /* 0x4b8000004545a820 */ /* 0x000fe20000400000 */
[----:B------:R-:W-:Y:S01]  /*7c80*/  FSEL R75, R4, R75, P0 ;  /* 0x0000004b044b7208 */ /* 0x000fe20000000000 */
[----:B------:R-:W-:Y:S01]  /*7c90*/  FMUL R155, R42, 0.25 ;  /* 0x3e8000002a9b7820 */ /* 0x000fe20000400000 */
[C---:B------:R-:W-:Y:S01]  /*7ca0*/  FMUL R66, R197.reuse, R153 ;  /* 0x00000099c5427220 */ /* 0x040fe20000400000 */
[----:B------:R-:W-:Y:S01]  /*7cb0*/  FMUL R51, R197, R26 ;  /* 0x0000001ac5337220 */ /* 0x000fe20000400000 */
[----:B------:R-:W-:Y:S01]  /*7cc0*/  @!P2 FMUL R53, R53, 16777216 ;  /* 0x4b8000003535a820 */ /* 0x000fe20000400000 */
[----:B------:R-:W-:Y:S01]  /*7cd0*/  FMUL R4, R63, 0.25 ;  /* 0x3e8000003f047820 */ /* 0x000fe20000400000 */
[----:B------:R-:W-:Y:S01]  /*7ce0*/  FMUL R160, R31, 0.25 ;  /* 0x3e8000001fa07820 */ /* 0x000fe20000400000 */
[----:B------:R-:W-:-:S02]  /*7cf0*/  IMAD.MOV.U32 R26, RZ, RZ, 0x3dc6b27f ;  /* 0x3dc6b27fff1a7424 */ /* 0x000fc400078e00ff */
[----:B------:R-:W-:Y:S01]  /*7d00*/  FADD R154, R154, -1 ;  /* 0xbf8000009a9a7421 */ /* 0x000fe20000000000 */
[----:B------:R-:W-:Y:S02]  /*7d10*/  IMAD.IADD R153, R180, 0x1, -R109 ;  /* 0x00000001b4997824 */ /* 0x000fe400078e0a6d */
[C---:B--2---:R-:W-:Y:S01]  /*7d20*/  FMUL R196, R161.reuse, R81 ;  /* 0x00000051a1c47220 */ /* 0x044fe20000400000 */
[----:B------:R-:W-:Y:S01]  /*7d30*/  FSEL R163, R6, R27, P0 ;  /* 0x0000001b06a37208 */ /* 0x000fe20000000000 */
[C---:B------:R-:W-:Y:S01]  /*7d40*/  FMUL R81, R161.reuse, R77 ;  /* 0x0000004da1517220 */ /* 0x040fe20000400000 */
[----:B------:R-:W-:Y:S01]  /*7d50*/  FMUL R27, R84, 0.25 ;  /* 0x3e800000541b7820 */ /* 0x000fe20000400000 */
[C---:B------:R-:W-:Y:S01]  /*7d60*/  FMUL R77, R161.reuse, R69 ;  /* 0x00000045a14d7220 */ /* 0x040fe20000400000 */
[----:B------:R-:W-:Y:S01]  /*7d70*/  FMUL R69, R161, R53 ;  /* 0x00000035a1457220 */ /* 0x000fe20000400000 */
[----:B------:R-:W-:Y:S01]  /*7d80*/  FSEL R155, R155, R42, P0 ;  /* 0x0000002a9b9b7208 */ /* 0x000fe20000000000 */
[----:B------:R-:W-:Y:S01]  /*7d90*/  FMUL R158, R35, 0.25 ;  /* 0x3e800000239e7820 */ /* 0x000fe20000400000 */
[----:B------:R-:W-:Y:S01]  /*7da0*/  FADD R153, R153, -1 ;  /* 0xbf80000099997421 */ /* 0x000fe20000000000 */
[----:B------:R-:W-:Y:S01]  /*7db0*/  FFMA.FTZ R53, R154, R26, -0.16845393180847167969 ;  /* 0xbe2c7f309a357423 */ /* 0x000fe2000001001a */
[----:B------:R-:W-:Y:S01]  /*7dc0*/  FSEL R63, R4, R63, P0 ;  /* 0x0000003f043f7208 */ /* 0x000fe20000000000 */
[----:B------:R-:W-:Y:S01]  /*7dd0*/  FMUL R42, R61, 0.25 ;  /* 0x3e8000003d2a7820 */ /* 0x000fe20000400000 */
[----:B------:R-:W-:Y:S01]  /*7de0*/  FSEL R160, R160, R31, P0 ;  /* 0x0000001fa0a07208 */ /* 0x000fe20000000000 */
[----:B------:R-:W-:Y:S01]  /*7df0*/  FMUL R4, R55, 0.25 ;  /* 0x3e80000037047820 */ /* 0x000fe20000400000 */
[----:B------:R-:W-:Y:S01]  /*7e00*/  FMUL R31, R76, 0.25 ;  /* 0x3e8000004c1f7820 */ /* 0x000fe20000400000 */
[----:B------:R-:W-:Y:S01]  /*7e10*/  FMUL R156, R39, 0.25 ;  /* 0x3e800000279c7820 */ /* 0x000fe20000400000 */
[----:B------:R-:W-:Y:S01]  /*7e20*/  FMUL R159, R34, 0.25 ;  /* 0x3e800000229f7820 */ /* 0x000fe20000400000 */
[----:B------:R-:W-:Y:S01]  /*7e30*/  FSEL R84, R27, R84, P1 ;  /* 0x000000541b547208 */ /* 0x000fe20000800000 */
[----:B------:R-:W-:Y:S01]  /*7e40*/  FMUL R27, R80, 0.25 ;  /* 0x3e800000501b7820 */ /* 0x000fe20000400000 */
[----:B------:R-:W-:Y:S01]  /*7e50*/  FFMA.FTZ R53, R154, R53, 0.1716887056827545166 ;  /* 0x3e2fcf2a9a357423 */ /* 0x000fe20000010035 */
[----:B------:R-:W-:Y:S01]  /*7e60*/  FFMA.FTZ R26, R153, R26, -0.16845393180847167969 ;  /* 0xbe2c7f30991a7423 */ /* 0x000fe2000001001a */
[----:B------:R-:W-:Y:S01]  /*7e70*/  FSEL R158, R158, R35, P0 ;  /* 0x000000239e9e7208 */ /* 0x000fe20000000000 */
[----:B------:R-:W-:Y:S01]  /*7e80*/  FMUL R35, R68, 0.25 ;  /* 0x3e80000044237820 */ /* 0x000fe20000400000 */
[----:B------:R-:W-:Y:S01]  /*7e90*/  FSEL R61, R42, R61, P1 ;  /* 0x0000003d2a3d7208 */ /* 0x000fe20000800000 */
[----:B------:R-:W-:Y:S01]  /*7ea0*/  FMUL R42, R57, 0.25 ;  /* 0x3e800000392a7820 */ /* 0x000fe20000400000 */
[----:B------:R-:W-:Y:S01]  /*7eb0*/  LOP3.LUT R244, R246, 0x8, RZ, 0xc0, !PT ;  /* 0x00000008f6f47812 */ /* 0x000fe200078ec0ff */
[----:B------:R-:W-:Y:S01]  /*7ec0*/  FMUL R187, R28, 0.25 ;  /* 0x3e8000001cbb7820 */ /* 0x000fe20000400000 */
[----:B------:R-:W-:Y:S01]  /*7ed0*/  FSEL R55, R4, R55, P0 ;  /* 0x0000003704377208 */ /* 0x000fe20000000000 */
[----:B------:R-:W-:Y:S01]  /*7ee0*/  FFMA.FTZ R53, R154, R53, -0.17900948226451873779 ;  /* 0xbe374e439a357423 */ /* 0x000fe20000010035 */
[----:B------:R-:W-:Y:S01]  /*7ef0*/  FSEL R76, R31, R76, P1 ;  /* 0x0000004c1f4c7208 */ /* 0x000fe20000800000 */
[----:B------:R-:W-:Y:S01]  /*7f00*/  FMUL R31, R72, 0.25 ;  /* 0x3e800000481f7820 */ /* 0x000fe20000400000 */
[----:B------:R-:W-:Y:S01]  /*7f10*/  FSEL R181, RZ, -23, P3 ;  /* 0xc1b80000ffb57808 */ /* 0x000fe20001800000 */
[----:B------:R-:W-:Y:S01]  /*7f20*/  FFMA.FTZ R26, R153, R26, 0.1716887056827545166 ;  /* 0x3e2fcf2a991a7423 */ /* 0x000fe2000001001a */
[----:B------:R-:W-:Y:S01]  /*7f30*/  I2FP.F32.S32 R168, R109 ;  /* 0x0000006d00a87245 */ /* 0x000fe20000201400 */
[----:B------:R-:W-:Y:S01]  /*7f40*/  FMUL R43, R60, 0.25 ;  /* 0x3e8000003c2b7820 */ /* 0x000fe20000400000 */
[----:B------:R-:W-:Y:S01]  /*7f50*/  FSEL R156, R156, R39, P0 ;  /* 0x000000279c9c7208 */ /* 0x000fe20000000000 */
[----:B------:R-:W-:Y:S01]  /*7f60*/  @!P4 FMUL R83, R83, 16777216 ;  /* 0x4b8000005353c820 */ /* 0x000fe20000400000 */
[----:B------:R-:W-:Y:S01]  /*7f70*/  FSEL R159, R159, R34, P0 ;  /* 0x000000229f9f7208 */ /* 0x000fe20000000000 */
[----:B------:R-:W-:Y:S01]  /*7f80*/  @!P4 FMUL R82, R82, 16777216 ;  /* 0x4b8000005252c820 */ /* 0x000fe20000400000 */
[----:B0-----:R-:W-:Y:S01]  /*7f90*/  SHF.R.U32.HI R13, RZ, 0x7, R13 ;  /* 0x00000007ff0d7819 */ /* 0x001fe2000001160d */
[----:B------:R-:W-:Y:S01]  /*7fa0*/  @!P4 FMUL R79, R79, 16777216 ;  /* 0x4b8000004f4fc820 */ /* 0x000fe20000400000 */
[----:B------:R-:W-:Y:S01]  /*7fb0*/  FSEL R80, R27, R80, P1 ;  /* 0x000000501b507208 */ /* 0x000fe20000800000 */
[----:B------:R-:W-:Y:S01]  /*7fc0*/  @!P4 FMUL R78, R78, 16777216 ;  /* 0x4b8000004e4ec820 */ /* 0x000fe20000400000 */
[----:B------:R-:W-:Y:S01]  /*7fd0*/  FSEL R68, R35, R68, P1 ;  /* 0x0000004423447208 */ /* 0x000fe20000800000 */
[----:B------:R-:W-:-:S02]  /*7fe0*/  IMAD R48, R244, 0x100, R49 ;  /* 0x00000100f4307824 */ /* 0x000fc400078e0231 */
[----:B------:R-:W-:Y:S01]  /*7ff0*/  @!P4 FMUL R75, R75, 16777216 ;  /* 0x4b8000004b4bc820 */ /* 0x000fe20000400000 */
[----:B------:R-:W-:Y:S01]  /*8000*/  @!P4 FMUL R74, R74, 16777216 ;  /* 0x4b8000004a4ac820 */ /* 0x000fe20000400000 */
[----:B------:R-:W-:Y:S01]  /*8010*/  @!P4 FMUL R71, R71, 16777216 ;  /* 0x4b8000004747c820 */ /* 0x000fe20000400000 */
[----:B------:R-:W-:Y:S01]  /*8020*/  @!P4 FMUL R70, R70, 16777216 ;  /* 0x4b8000004646c820 */ /* 0x000fe20000400000 */
[----:B------:R-:W-:Y:S01]  /*8030*/  FSEL R57, R42, R57, P1 ;  /* 0x000000392a397208 */ /* 0x000fe20000800000 */
[----:B------:R-:W-:Y:S01]  /*8040*/  FFMA.FTZ R181, R168, 1.1920928955078125e-07, R181 ;  /* 0x34000000a8b57823 */ /* 0x000fe200000100b5 */
[----:B------:R-:W-:Y:S01]  /*8050*/  LEA.HI R244, R244, R167, RZ, 0x1f ;  /* 0x000000a7f4f47211 */ /* 0x000fe200078ff8ff */
[----:B------:R-:W-:Y:S01]  /*8060*/  @!P4 FMUL R67, R67, 16777216 ;  /* 0x4b8000004343c820 */ /* 0x000fe20000400000 */
[----:B------:R-:W-:Y:S01]  /*8070*/  @!P4 FMUL R63, R63, 16777216 ;  /* 0x4b8000003f3fc820 */ /* 0x000fe20000400000 */
[----:B------:R-:W-:Y:S01]  /*8080*/  @!P4 FMUL R62, R62, 16777216 ;  /* 0x4b8000003e3ec820 */ /* 0x000fe20000400000 */
[----:B------:R-:W-:Y:S01]  /*8090*/  @!P4 FMUL R59, R59, 16777216 ;  /* 0x4b8000003b3bc820 */ /* 0x000fe20000400000 */
[----:B------:R-:W-:Y:S01]  /*80a0*/  @!P4 FMUL R55, R55, 16777216 ;  /* 0x4b8000003737c820 */ /* 0x000fe20000400000 */
[----:B------:R-:W-:Y:S01]  /*80b0*/  @!P4 FMUL R54, R54, 16777216 ;  /* 0x4b8000003636c820 */ /* 0x000fe20000400000 */
[----:B------:R-:W-:Y:S01]  /*80c0*/  @!P4 FMUL R50, R50, 16777216 ;  /* 0x4b8000003232c820 */ /* 0x000fe20000400000 */
[----:B------:R-:W-:Y:S01]  /*80d0*/  FFMA.FTZ R53, R154, R53, 0.20512372255325317383 ;  /* 0x3e520bf49a357423 */ /* 0x000fe20000010035 */
[----:B------:R-:W-:Y:S01]  /*80e0*/  FFMA.FTZ R26, R153, R26, -0.17900948226451873779 ;  /* 0xbe374e43991a7423 */ /* 0x000fe2000001001a */
[----:B------:R-:W-:Y:S01]  /*80f0*/  SGXT.U32 R13, R13, 0x1 ;  /* 0x000000010d0d781a */ /* 0x000fe20000000000 */
[----:B------:R-:W-:Y:S01]  /*8100*/  @!P4 FMUL R151, R151, 16777216 ;  /* 0x4b8000009797c820 */ /* 0x000fe20000400000 */
[----:B------:R-:W-:Y:S01]  /*8110*/  FSEL R72, R31, R72, P1 ;  /* 0x000000481f487208 */ /* 0x000fe20000800000 */
[----:B------:R-:W-:Y:S01]  /*8120*/  @!P4 FMUL R150, R150, 16777216 ;  /* 0x4b8000009696c820 */ /* 0x000fe20000400000 */
[----:B------:R-:W-:Y:S01]  /*8130*/  FSEL R187, R187, R28, P1 ;  /* 0x0000001cbbbb7208 */ /* 0x000fe20000800000 */
[----:B------:R-:W-:Y:S01]  /*8140*/  @!P4 FMUL R147, R147, 16777216 ;  /* 0x4b8000009393c820 */ /* 0x000fe20000400000 */
        /* <DEDUP_REMOVED lines=40> */
[C---:B------:R-:W-:Y:S01]  /*83d0*/  FMUL R167, R197.reuse, R83 ;  /* 0x00000053c5a77220 */ /* 0x040fe20000400000 */
[----:B------:R-:W-:Y:S01]  /*83e0*/  FMUL R168, R197, R82 ;  /* 0x00000052c5a87220 */ /* 0x000fe20000400000 */
[----:B------:R-:W-:Y:S01]  /*83f0*/  FSEL R60, R43, R60, P1 ;  /* 0x0000003c2b3c7208 */ /* 0x000fe20000800000 */
[----:B------:R-:W-:Y:S01]  /*8400*/  FMUL R188, R25, 0.25 ;  /* 0x3e80000019bc7820 */ /* 0x000fe20000400000 */
[C---:B------:R-:W-:Y:S01]  /*8410*/  FMUL R83, R197.reuse, R79 ;  /* 0x0000004fc5537220 */ /* 0x040fe20000400000 */
[C---:B------:R-:W-:Y:S01]  /*8420*/  FMUL R82, R197.reuse, R78 ;  /* 0x0000004ec5527220 */ /* 0x040fe20000400000 */
[----:B------:R-:W-:Y:S01]  /*8430*/  @!P2 FMUL R80, R80, 16777216 ;  /* 0x4b8000005050a820 */ /* 0x000fe20000400000 */
[C---:B------:R-:W-:Y:S01]  /*8440*/  FMUL R174, R197.reuse, R75 ;  /* 0x0000004bc5ae7220 */ /* 0x040fe20000400000 */
[C---:B------:R-:W-:Y:S01]  /*8450*/  FMUL R177, R197.reuse, R74 ;  /* 0x0000004ac5b17220 */ /* 0x040fe20000400000 */
[C---:B------:R-:W-:Y:S01]  /*8460*/  FMUL R79, R197.reuse, R71 ;  /* 0x00000047c54f7220 */ /* 0x040fe20000400000 */
[C---:B------:R-:W-:Y:S01]  /*8470*/  FMUL R78, R197.reuse, R70 ;  /* 0x00000046c54e7220 */ /* 0x040fe20000400000 */
[----:B------:R-:W-:Y:S01]  /*8480*/  @!P2 FMUL R76, R76, 16777216 ;  /* 0x4b8000004c4ca820 */ /* 0x000fe20000400000 */
[C---:B------:R-:W-:Y:S01]  /*8490*/  FMUL R186, R197.reuse, R67 ;  /* 0x00000043c5ba7220 */ /* 0x040fe20000400000 */
[C---:B------:R-:W-:Y:S01]  /*84a0*/  FMUL R75, R197.reuse, R63 ;  /* 0x0000003fc54b7220 */ /* 0x040fe20000400000 */
[C---:B------:R-:W-:Y:S01]  /*84b0*/  FMUL R74, R197.reuse, R62 ;  /* 0x0000003ec54a7220 */ /* 0x040fe20000400000 */
[C---:B------:R-:W-:Y:S01]  /*84c0*/  FMUL R190, R197.reuse, R59 ;  /* 0x0000003bc5be7220 */ /* 0x040fe20000400000 */
[C---:B------:R-:W-:Y:S01]  /*84d0*/  FMUL R71, R197.reuse, R55 ;  /* 0x00000037c5477220 */ /* 0x040fe20000400000 */
[C---:B------:R-:W-:Y:S01]  /*84e0*/  FMUL R70, R197.reuse, R54 ;  /* 0x00000036c5467220 */ /* 0x040fe20000400000 */
[----:B------:R-:W-:Y:S01]  /*84f0*/  FMUL R193, R197, R50 ;  /* 0x00000032c5c17220 */ /* 0x000fe20000400000 */
[----:B------:R-:W-:Y:S01]  /*8500*/  @!P2 FMUL R68, R68, 16777216 ;  /* 0x4b8000004444a820 */ /* 0x000fe20000400000 */
[----:B------:R-:W-:Y:S01]  /*8510*/  FFMA.FTZ R53, R154, R53, -0.24046532809734344482 ;  /* 0xbe763c8b9a357423 */ /* 0x000fe20000010035 */
[----:B------:R-:W-:Y:S01]  /*8520*/  FFMA.FTZ R26, R153, R26, 0.20512372255325317383 ;  /* 0x3e520bf4991a7423 */ /* 0x000fe2000001001a */
[C---:B------:R-:W-:Y:S01]  /*8530*/  FMUL R151, R197.reuse, R151 ;  /* 0x00000097c5977220 */ /* 0x040fe20000400000 */
        /* <DEDUP_REMOVED lines=43> */
[----:B------:R-:W-:Y:S01]  /*87f0*/  @!P2 FMUL R52, R52, 16777216 ;  /* 0x4b8000003434a820 */ /* 0x000fe20000400000 */
[----:B-1----:R-:W-:-:S02]  /*8800*/  IMAD R195, R13, R0, RZ ;  /* 0x000000000dc37224 */ /* 0x002fc400078e02ff */
[----:B------:R-:W-:Y:S01]  /*8810*/  @!P2 FMUL R164, R164, 16777216 ;  /* 0x4b800000a4a4a820 */ /* 0x000fe20000400000 */
[----:B------:R-:W-:Y:S01]  /*8820*/  @!P2 FMUL R72, R72, 16777216 ;  /* 0x4b8000004848a820 */ /* 0x000fe20000400000 */
[----:B------:R-:W-:Y:S01]  /*8830*/  @!P2 FMUL R187, R187, 16777216 ;  /* 0x4b800000bbbba820 */ /* 0x000fe20000400000 */
[----:B------:R-:W-:Y:S01]  /*8840*/  FMUL R197, R161, R80 ;  /* 0x00000050a1c57220 */ /* 0x000fe20000400000 */
[----:B------:R-:W-:Y:S01]  /*8850*/  FMUL R4, R149, 0.25 ;  /* 0x3e80000095047820 */ /* 0x000fe20000400000 */
        /* <DEDUP_REMOVED lines=11> */
[----:B------:R-:W-:Y:S01]  /*8910*/  FSEL R188, R188, R25, P1 ;  /* 0x00000019bcbc7208 */ /* 0x000fe20000800000 */
[----:B------:R-:W-:Y:S01]  /*8920*/  @!P2 FMUL R60, R60, 16777216 ;  /* 0x4b8000003c3ca820 */ /* 0x000fe20000400000 */
[C---:B------:R-:W-:Y:S01]  /*8930*/  FMUL R80, R161.reuse, R76 ;  /* 0x0000004ca1507220 */ /* 0x040fe20000400000 */
[----:B------:R-:W-:Y:S01]  /*8940*/  FMUL R76, R161, R68 ;  /* 0x00000044a14c7220 */ /* 0x000fe20000400000 */
[----:B------:R-:W-:Y:S01]  /*8950*/  FFMA.FTZ R53, R154, R53, 0.28857114911079406738 ;  /* 0x3e93bf999a357423 */ /* 0x000fe20000010035 */
[----:B------:R-:W-:Y:S01]  /*8960*/  FFMA.FTZ R26, R153, R26, -0.24046532809734344482 ;  /* 0xbe763c8b991a7423 */ /* 0x000fe2000001001a */
[C---:B------:R-:W-:Y:S01]  /*8970*/  FMUL R202, R161.reuse, R57 ;  /* 0x00000039a1ca7220 */ /* 0x040fe20000400000 */
[C---:B------:R-:W-:Y:S01]  /*8980*/  FMUL R68, R161.reuse, R52 ;  /* 0x00000034a1447220 */ /* 0x040fe20000400000 */
[C---:B------:R-:W-:Y:S01]  /*8990*/  FMUL R199, R161.reuse, R72 ;  /* 0x00000048a1c77220 */ /* 0x040fe20000400000 */
[C---:B------:R-:W-:Y:S01]  /*89a0*/  FMUL R52, R161.reuse, R187 ;  /* 0x000000bba1347220 */ /* 0x040fe20000400000 */
[----:B------:R-:W-:Y:S01]  /*89b0*/  FMUL R57, R161, R164 ;  /* 0x000000a4a1397220 */ /* 0x000fe20000400000 */
[----:B------:R-:W-:-:S02]  /*89c0*/  IMAD.SHL.U32 R47, R246, 0x8, RZ ;  /* 0x00000008f62f7824 */ /* 0x000fc400078e00ff */
[----:B------:R-:W-:Y:S01]  /*89d0*/  FMUL R72, R161, R60 ;  /* 0x0000003ca1487220 */ /* 0x000fe20000400000 */
[----:B------:R-:W-:Y:S01]  /*89e0*/  FSEL R149, R4, R149, P1 ;  /* 0x0000009504957208 */ /* 0x000fe20000800000 */
[----:B------:R-:W-:Y:S01]  /*89f0*/  @!P2 FMUL R185, R185, 16777216 ;  /* 0x4b800000b9b9a820 */ /* 0x000fe20000400000 */
[----:B------:R-:W-:Y:S01]  /*8a00*/  FSEL R141, R6, R141, P1 ;  /* 0x0000008d068d7208 */ /* 0x000fe20000800000 */
[----:B------:R-:W-:Y:S01]  /*8a10*/  @!P2 FMUL R188, R188, 16777216 ;  /* 0x4b800000bcbca820 */ /* 0x000fe20000400000 */
[----:B------:R-:W-:Y:S01]  /*8a20*/  FSEL R140, R7, R140, P1 ;  /* 0x0000008c078c7208 */ /* 0x000fe20000800000 */
[----:B------:R-:W-:Y:S01]  /*8a30*/  FFMA.FTZ R53, R154, R53, -0.36067417263984680176 ;  /* 0xbeb8aa499a357423 */ /* 0x000fe20000010035 */
[----:B------:R-:W-:Y:S01]  /*8a40*/  FSEL R133, R8, R133, P1 ;  /* 0x0000008508857208 */ /* 0x000fe20000800000 */
[----:B------:R-:W-:Y:S01]  /*8a50*/  FFMA.FTZ R60, R153, R26, 0.28857114911079406738 ;  /* 0x3e93bf99993c7423 */ /* 0x000fe2000001001a */
        /* <DEDUP_REMOVED lines=31> */
[----:B------:R-:W-:Y:S01]  /*8c50*/  F2FP.BF16.F32.PACK_AB R52, R52, R57 ;  /* 0x000000393434723e */ /* 0x000fe200000010ff */
[----:B------:R-:W-:Y:S01]  /*8c60*/  FMUL R185, R161, R185 ;  /* 0x000000b9a1b97220 */ /* 0x000fe20000400000 */
[----:B------:R-:W-:Y:S01]  /*8c70*/  LOP3.LUT R47, R47, 0x780, RZ, 0xc0, !PT ;  /* 0x000007802f2f7812 */ /* 0x000fe200078ec0ff */
[----:B------:R-:W-:Y:S01]  /*8c80*/  FMUL R188, R161, R188 ;  /* 0x000000bca1bc7220 */ /* 0x000fe20000400000 */
[----:B------:R-:W-:Y:S01]  /*8c90*/  FFMA.FTZ R57, R154, R53, 0.48089820146560668945 ;  /* 0x3ef6384a9a397423 */ /* 0x000fe20000010035 */
[----:B------:R-:W-:Y:S01]  /*8ca0*/  FFMA.FTZ R60, R153, R60, -0.36067417263984680176 ;  /* 0xbeb8aa49993c7423 */ /* 0x000fe2000001003c */
[----:B------:R-:W-:Y:S01]  /*8cb0*/  FSEL R148, R3, R148, P1 ;  /* 0x0000009403947208 */ /* 0x000fe20000800000 */
[----:B------:R-:W-:Y:S01]  /*8cc0*/  IMAD.IADD R47, R47, 0x1, R48 ;  /* 0x000000012f2f7824 */ /* 0x000fe200078e0230 */
[----:B------:R-:W-:Y:S01]  /*8cd0*/  FSEL R145, R4, R145, P1 ;  /* 0x0000009104917208 */ /* 0x000fe20000800000 */
[----:B------:R-:W-:Y:S01]  /*8ce0*/  FFMA.FTZ R57, R154, R57, -0.72134751081466674805 ;  /* 0xbf38aa3b9a397423 */ /* 0x000fe20000010039 */
[----:B------:R-:W-:Y:S01]  /*8cf0*/  FSEL R144, R5, R144, P1 ;  /* 0x0000009005907208 */ /* 0x000fe20000800000 */
[----:B------:R-:W-:Y:S01]  /*8d00*/  FFMA.FTZ R60, R153, R60, 0.48089820146560668945 ;  /* 0x3ef6384a993c7423 */ /* 0x000fe2000001003c */
[----:B------:R-:W-:Y:S01]  /*8d10*/  FSEL R137, R6, R137, P1 ;  /* 0x0000008906897208 */ /* 0x000fe20000800000 */
[----:B------:R-:W-:Y:S01]  /*8d20*/  @!P2 FMUL R149, R149, 16777216 ;  /* 0x4b8000009595a820 */ /* 0x000fe20000400000 */
        /* <DEDUP_REMOVED lines=38> */
[----:B------:R-:W-:Y:S01]  /*8f90*/  F2FP.BF16.F32.PACK_AB R53, R185, R188 ;  /* 0x000000bcb935723e */ /* 0x000fe200000010ff */
[----:B------:R-:W-:Y:S01]  /*8fa0*/  @!P2 FMUL R165, R165, 16777216 ;  /* 0x4b800000a5a5a820 */ /* 0x000fe20000400000 */
[----:B------:R-:W-:Y:S01]  /*8fb0*/  F2FP.BF16.F32.PACK_AB R54, R54, R51 ;  /* 0x000000333636723e */ /* 0x000fe200000010ff */
[----:B------:R-:W-:Y:S01]  /*8fc0*/  @!P2 FMUL R166, R166, 16777216 ;  /* 0x4b800000a6a6a820 */ /* 0x000fe20000400000 */
[----:B------:R-:W-:Y:S01]  /*8fd0*/  F2FP.BF16.F32.PACK_AB R55, R55, R50 ;  /* 0x000000323737723e */ /* 0x000fe200000010ff */
[----:B------:R-:W-:Y:S01]  /*8fe0*/  BAR.SYNC.DEFER_BLOCKING 0x0 ;  /* 0x0000000000007b1d */ /* 0x000fe20000010000 */
        /* <DEDUP_REMOVED lines=27> */
[----:B------:R-:W-:Y:S01]  /*91a0*/  ISETP.GE.U32.AND P1, PT, R179, 0x7f800000, PT ;  /* 0x7f800000b300780c */ /* 0x000fe20003f26070 */
[----:B------:R-:W-:Y:S01]  /*91b0*/  FMUL R57, R154, R57 ;  /* 0x000000399a397220 */ /* 0x000fe20000400000 */
[C---:B------:R-:W-:Y:S01]  /*91c0*/  FFMA.FTZ R60, R153.reuse, R60, -0.72134751081466674805 ;  /* 0xbf38aa3b993c7423 */ /* 0x040fe2000001003c */
[----:B------:R-:W-:Y:S01]  /*91d0*/  ISETP.GE.U32.AND P2, PT, R180, 0x7f800000, PT ;  /* 0x7f800000b400780c */ /* 0x000fe20003f46070 */
[----:B------:R-:W-:Y:S01]  /*91e0*/  STSM.16.M88.4 [R47], R52 ;  /* 0x000000342f007844 */ /* 0x000fe20000000200 */
[----:B------:R-:W-:Y:S01]  /*91f0*/  I2FP.F32.S32 R49, R108 ;  /* 0x0000006c00317245 */ /* 0x000fe20000201400 */
[C---:B------:R-:W-:Y:S01]  /*9200*/  FMUL R57, R154.reuse, R57 ;  /* 0x000000399a397220 */ /* 0x040fe20000400000 */
[----:B------:R-:W-:Y:S01]  /*9210*/  FMUL R60, R153, R60 ;  /* 0x0000003c993c7220 */ /* 0x000fe20000400000 */
[C---:B------:R-:W-:Y:S01]  /*9220*/  FMUL R198, R161.reuse, R73 ;  /* 0x00000049a1c67220 */ /* 0x040fe20000400000 */
[----:B------:R-:W-:Y:S01]  /*9230*/  FMUL R73, R161, R61 ;  /* 0x0000003da1497220 */ /* 0x000fe20000400000 */
[----:B------:R-:W-:Y:S01]  /*9240*/  FFMA.FTZ R182, R49, 1.1920928955078125e-07, R182 ;  /* 0x3400000031b67823 */ /* 0x000fe200000100b6 */
[----:B------:R-:W-:Y:S01]  /*9250*/  FFMA.FTZ R57, R154, 1.4426950216293334961, R57 ;  /* 0x3fb8aa3b9a397823 */ /* 0x000fe20000010039 */
[----:B------:R-:W-:Y:S01]  /*9260*/  FMUL R60, R153, R60 ;  /* 0x0000003c993c7220 */ /* 0x000fe20000400000 */
[----:B------:R-:W-:-:S02]  /*9270*/  @P1 IMAD.MOV.U32 R160, RZ, RZ, 0x7f800000 ;  /* 0x7f800000ffa01424 */ /* 0x000fc400078e00ff */
[----:B------:R-:W-:Y:S01]  /*9280*/  FMUL R61, R161, R176 ;  /* 0x000000b0a13d7220 */ /* 0x000fe20000400000 */
[----:B------:R-:W-:Y:S01]  /*9290*/  FADD R182, R182, R57 ;  /* 0x00000039b6b67221 */ /* 0x000fe20000000000 */
[----:B------:R-:W-:Y:S01]  /*92a0*/  FFMA.FTZ R60, R153, 1.4426950216293334961, R60 ;  /* 0x3fb8aa3b993c7823 */ /* 0x000fe2000001003c */
[----:B------:R-:W-:Y:S02]  /*92b0*/  @P2 IMAD.MOV.U32 R57, RZ, RZ, 0x7f800000 ;  /* 0x7f800000ff392424 */ /* 0x000fe400078e00ff */
[----:B------:R-:W-:Y:S01]  /*92c0*/  @P1 FFMA.FTZ R182, R179, R160, +INF ;  /* 0x7f800000b3b61423 */ /* 0x000fe200000100a0 */
[C---:B------:R-:W-:Y:S01]  /*92d0*/  FSETP.NEU.AND P1, PT, R180.reuse, RZ, PT ;  /* 0x000000ffb400720b */ /* 0x040fe20003f2d000 */
[----:B------:R-:W-:Y:S01]  /*92e0*/  FADD R181, R181, R60 ;  /* 0x0000003cb5b57221 */ /* 0x000fe20000000000 */
[----:B------:R-:W-:Y:S01]  /*92f0*/  @P2 FFMA.FTZ R181, R180, R57, +INF ;  /* 0x7f800000b4b52423 */ /* 0x000fe20000010039 */
[----:B------:R-:W-:Y:S01]  /*9300*/  LOP3.LUT R180, R246, 0xff, RZ, 0xc0, !PT ;  /* 0x000000fff6b47812 */ /* 0x000fe200078ec0ff */
[C---:B------:R-:W-:Y:S01]  /*9310*/  FMUL R178, R161.reuse, R178 ;  /* 0x000000b2a1b27220 */ /* 0x040fe20000400000 */
[C---:B------:R-:W-:Y:S01]  /*9320*/  FMUL R156, R161.reuse, R183 ;  /* 0x000000b7a19c7220 */ /* 0x040fe20000400000 */
[C---:B------:R-:W-:Y:S01]  /*9330*/  FMUL R155, R161.reuse, R184 ;  /* 0x000000b8a19b7220 */ /* 0x040fe20000400000 */
[----:B------:R-:W-:Y:S01]  /*9340*/  LEA R180, R180, UR4, 0x4 ;  /* 0x00000004b4b47c11 */ /* 0x000fe2000f8e20ff */
[----:B------:R-:W-:Y:S01]  /*9350*/  BAR.SYNC.DEFER_BLOCKING 0x0 ;  /* 0x0000000000007b1d */ /* 0x000fe20000010000 */
[----:B------:R-:W-:Y:S01]  /*9360*/  F2FP.BF16.F32.PACK_AB R62, R62, R159 ;  /* 0x0000009f3e3e723e */ /* 0x000fe200000010ff */
[C---:B------:R-:W-:Y:S01]  /*9370*/  FMUL R200, R161.reuse, R65 ;  /* 0x00000041a1c87220 */ /* 0x040fe20000400000 */
[----:B------:R-:W-:Y:S01]  /*9380*/  F2FP.BF16.F32.PACK_AB R60, R178, R155 ;  /* 0x0000009bb23c723e */ /* 0x000fe200000010ff */
[----:B------:R-:W-:Y:S01]  /*9390*/  FMUL R163, R161, R56 ;  /* 0x00000038a1a37220 */ /* 0x000fe20000400000 */
[----:B------:R-:W-:Y:S01]  /*93a0*/  F2FP.BF16.F32.PACK_AB R61, R61, R156 ;  /* 0x0000009c3d3d723e */ /* 0x000fe200000010ff */
[----:B------:R-:W-:Y:S01]  /*93b0*/  FMUL R65, R161, R171 ;  /* 0x000000aba1417220 */ /* 0x000fe20000400000 */
        /* <DEDUP_REMOVED lines=8> */
[C---:B------:R-:W-:Y:S01]  /*9440*/  FMUL R162, R161.reuse, R169 ;  /* 0x000000a9a1a27220 */ /* 0x040fe20000400000 */
[C---:B------:R-:W-:Y:S01]  /*9450*/  FMUL R169, R161.reuse, R170 ;  /* 0x000000aaa1a97220 */ /* 0x040fe20000400000 */
[----:B------:R-:W-:Y:S01]  /*9460*/  F2FP.BF16.F32.PACK_AB R70, R70, R193 ;  /* 0x000000c14646723e */ /* 0x000fe200000010ff */
[C---:B------:R-:W-:Y:S01]  /*9470*/  FMUL R85, R161.reuse, R85 ;  /* 0x00000055a1557220 */ /* 0x040fe20000400000 */
[----:B------:R-:W-:Y:S01]  /*9480*/  F2FP.BF16.F32.PACK_AB R64, R64, R175 ;  /* 0x000000af4040723e */ /* 0x000fe200000010ff */
[C---:B------:R-:W-:Y:S01]  /*9490*/  FMUL R84, R161.reuse, R84 ;  /* 0x00000054a1547220 */ /* 0x040fe20000400000 */
[----:B------:R-:W-:Y:S01]  /*94a0*/  F2FP.BF16.F32.PACK_AB R68, R68, R169 ;  /* 0x000000a94444723e */ /* 0x000fe200000010ff */
[----:B------:R-:W-:Y:S01]  /*94b0*/  FMUL R93, R161, R93 ;  /* 0x0000005da15d7220 */ /* 0x000fe20000400000 */
[----:B------:R-:W-:Y:S01]  /*94c0*/  F2FP.BF16.F32.PACK_AB R69, R69, R162 ;  /* 0x000000a24545723e */ /* 0x000fe200000010ff */
[----:B------:R-:W0:Y:S01]  /*94d0*/  LDS.128 R52, [R180] ;  /* 0x00000000b4347984 */ /* 0x000e220000000c00 */
[----:B------:R-:W-:Y:S01]  /*94e0*/  F2FP.BF16.F32.PACK_AB R71, R71, R192 ;  /* 0x000000c04747723e */ /* 0x000fe200000010ff */
[----:B------:R-:W-:Y:S01]  /*94f0*/  FMUL R92, R161, R92 ;  /* 0x0000005ca15c7220 */ /* 0x000fe20000400000 */
[----:B------:R-:W-:Y:S01]  /*9500*/  F2FP.BF16.F32.PACK_AB R72, R72, R163 ;  /* 0x000000a34848723e */ /* 0x000fe200000010ff */
[----:B------:R-:W-:Y:S01]  /*9510*/  BAR.SYNC.DEFER_BLOCKING 0x0 ;  /* 0x0000000000007b1d */ /* 0x000fe20000010000 */
[----:B------:R-:W-:Y:S01]  /*9520*/  F2FP.BF16.F32.PACK_AB R73, R73, R202 ;  /* 0x000000ca4949723e */ /* 0x000fe200000010ff */
[C---:B------:R-:W-:Y:S01]  /*9530*/  FMUL R89, R161.reuse, R89 ;  /* 0x00000059a1597220 */ /* 0x040fe20000400000 */
[----:B------:R-:W-:Y:S01]  /*9540*/  F2FP.BF16.F32.PACK_AB R74, R74, R191 ;  /* 0x000000bf4a4a723e */ /* 0x000fe200000010ff */
[----:B------:R-:W-:Y:S01]  /*9550*/  FMUL R88, R161, R88 ;  /* 0x00000058a1587220 */ /* 0x000fe20000400000 */
        /* <DEDUP_REMOVED lines=9> */
[----:B------:R-:W-:Y:S01]  /*95f0*/  IMAD R3, R0, 0x2, R195 ;  /* 0x0000000200037824 */ /* 0x000fe200078e02c3 */
        /* <DEDUP_REMOVED lines=9> */
[----:B------:R-:W-:Y:S01]  /*9690*/  STSM.16.M88.4 [R47], R60 ;  /* 0x0000003c2f007844 */ /* 0x000fe20000000200 */
[----:B------:R-:W-:Y:S01]  /*96a0*/  F2FP.BF16.F32.PACK_AB R85, R85, R196 ;  /* 0x000000c45555723e */ /* 0x000fe200000010ff */
[----:B------:R-:W-:Y:S01]  /*96b0*/  IMAD R194, R0, 0x2, R5 ;  /* 0x0000000200c27824 */ /* 0x000fe200078e0205 */
[----:B------:R-:W-:Y:S01]  /*96c0*/  F2FP.BF16.F32.PACK_AB R86, R86, R168 ;  /* 0x000000a85656723e */ /* 0x000fe200000010ff */
[----:B------:R-:W-:Y:S01]  /*96d0*/  BAR.SYNC.DEFER_BLOCKING 0x0 ;  /* 0x0000000000007b1d */ /* 0x000fe20000010000 */
        /* <DEDUP_REMOVED lines=23> */
[----:B------:R-:W1:Y:S01]  /*9850*/  LDS.128 R56, [R180] ;  /* 0x00000000b4387984 */ /* 0x000e620000000c00 */
[----:B------:R-:W-:Y:S01]  /*9860*/  F2FP.BF16.F32.PACK_AB R99, R111, R107 ;  /* 0x0000006b6f63723e */ /* 0x000fe200000010ff */
[----:B------:R-:W-:Y:S01]  /*9870*/  IMAD R13, R0, 0x2, R10 ;  /* 0x00000002000d7824 */ /* 0x000fe200078e020a */
[----:B------:R-:W-:Y:S01]  /*9880*/  F2FP.BF16.F32.PACK_AB R104, R116, R112 ;  /* 0x000000707468723e */ /* 0x000fe200000010ff */
[----:B------:R-:W-:Y:S01]  /*9890*/  BAR.SYNC.DEFER_BLOCKING 0x0 ;  /* 0x0000000000007b1d */ /* 0x000fe20000010000 */
[----:B------:R-:W-:Y:S01]  /*98a0*/  F2FP.BF16.F32.PACK_AB R105, R117, R113 ;  /* 0x000000717569723e */ /* 0x000fe200000010ff */
[----:B------:R-:W-:Y:S01]  /*98b0*/  IMAD R14, R0, 0x2, R13 ;  /* 0x00000002000e7824 */ /* 0x000fe200078e020d */
[----:B------:R-:W-:Y:S01]  /*98c0*/  F2FP.BF16.F32.PACK_AB R106, R118, R114 ;  /* 0x00000072766a723e */ /* 0x000fe200000010ff */
[----:B------:R-:W-:Y:S01]  /*98d0*/  FMUL R125, R161, R125 ;  /* 0x0000007da17d7220 */ /* 0x000fe20000400000 */
[----:B------:R-:W-:Y:S01]  /*98e0*/  F2FP.BF16.F32.PACK_AB R107, R119, R115 ;  /* 0x00000073776b723e */ /* 0x000fe200000010ff */
[----:B------:R-:W-:-:S02]  /*98f0*/  IMAD R15, R0, 0x2, R14 ;  /* 0x00000002000f7824 */ /* 0x000fc400078e020e */
[C---:B------:R-:W-:Y:S01]  /*9900*/  FMUL R124, R161.reuse, R124 ;  /* 0x0000007ca17c7220 */ /* 0x040fe20000400000 */
[C---:B------:R-:W-:Y:S01]  /*9910*/  FMUL R121, R161.reuse, R121 ;  /* 0x00000079a1797220 */ /* 0x040fe20000400000 */
[C---:B------:R-:W-:Y:S01]  /*9920*/  FMUL R120, R161.reuse, R120 ;  /* 0x00000078a1787220 */ /* 0x040fe20000400000 */
        /* <DEDUP_REMOVED lines=12> */
[C---:B------:R-:W-:Y:S02]  /*99f0*/  IMAD R19, R0.reuse, 0x2, R18 ;  /* 0x0000000200137824 */ /* 0x040fe400078e0212 */
[C---:B------:R-:W-:Y:S01]  /*9a00*/  FMUL R108, R161.reuse, R148 ;  /* 0x00000094a16c7220 */ /* 0x040fe20000400000 */
[----:B------:R-:W-:Y:S01]  /*9a10*/  STSM.16.M88.4 [R47], R64 ;  /* 0x000000402f007844 */ /* 0x000fe20000000200 */
[C---:B------:R-:W-:Y:S01]  /*9a20*/  FMUL R141, R161.reuse, R141 ;  /* 0x0000008da18d7220 */ /* 0x040fe20000400000 */
[C---:B------:R-:W-:Y:S02]  /*9a30*/  IMAD R20, R0.reuse, 0x2, R19 ;  /* 0x0000000200147824 */ /* 0x040fe400078e0213 */
[C---:B------:R-:W-:Y:S01]  /*9a40*/  FMUL R140, R161.reuse, R140 ;  /* 0x0000008ca18c7220 */ /* 0x040fe20000400000 */
[----:B------:R-:W-:Y:S01]  /*9a50*/  BAR.SYNC.DEFER_BLOCKING 0x0 ;  /* 0x0000000000007b1d */ /* 0x000fe20000010000 */
[----:B------:R-:W-:Y:S01]  /*9a60*/  FMUL R137, R161, R137 ;  /* 0x00000089a1897220 */ /* 0x000fe20000400000 */
[----:B------:R-:W-:-:S02]  /*9a70*/  IMAD R21, R0, 0x2, R20 ;  /* 0x0000000200157824 */ /* 0x000fc400078e0214 */
[C---:B------:R-:W-:Y:S01]  /*9a80*/  FMUL R136, R161.reuse, R136 ;  /* 0x00000088a1887220 */ /* 0x040fe20000400000 */
[----:B------:R-:W-:Y:S01]  /*9a90*/  F2FP.BF16.F32.PACK_AB R114, R142, R138 ;  /* 0x0000008a8e72723e */ /* 0x000fe200000010ff */
[----:B------:R-:W-:Y:S01]  /*9aa0*/  FMUL R145, R161, R145 ;  /* 0x00000091a1917220 */ /* 0x000fe20000400000 */
[----:B------:R-:W-:Y:S01]  /*9ab0*/  IMAD R22, R0, 0x2, R21 ;  /* 0x0000000200167824 */ /* 0x000fe200078e0215 */
[----:B------:R-:W-:Y:S01]  /*9ac0*/  F2FP.BF16.F32.PACK_AB R113, R141, R137 ;  /* 0x000000898d71723e */ /* 0x000fe200000010ff */
[----:B------:R-:W2:Y:S01]  /*9ad0*/  S2R R245, SR_CTAID.X ;  /* 0x0000000000f57919 */ /* 0x000ea20000002500 */
[----:B------:R-:W-:Y:S01]  /*9ae0*/  F2FP.BF16.F32.PACK_AB R112, R140, R136 ;  /* 0x000000888c70723e */ /* 0x000fe200000010ff */
[C---:B------:R-:W-:Y:S01]  /*9af0*/  IMAD R23, R0.reuse, 0x2, R22 ;  /* 0x0000000200177824 */ /* 0x040fe200078e0216 */
[----:B------:R-:W-:Y:S01]  /*9b00*/  F2FP.BF16.F32.PACK_AB R115, R143, R139 ;  /* 0x0000008b8f73723e */ /* 0x000fe200000010ff */
[----:B------:R-:W3:Y:S01]  /*9b10*/  S2UR UR10, SR_CTAID.Y ;  /* 0x00000000000a79c3 */ /* 0x000ee20000002600 */
[----:B------:R-:W-:Y:S01]  /*9b20*/  FMUL R144, R161, R144 ;  /* 0x00000090a1907220 */ /* 0x000fe20000400000 */
[----:B------:R-:W-:Y:S01]  /*9b30*/  IMAD R24, R0, 0x2, R23 ;  /* 0x0000000200187824 */ /* 0x000fe200078e0217 */
[----:B------:R-:W-:Y:S01]  /*9b40*/  ULDC.64 UR8, c[0x0][0x270] ;  /* 0x00009c0000087ab9 */ /* 0x000fe20000000a00 */
[----:B------:R-:W-:-:S02]  /*9b50*/  F2FP.BF16.F32.PACK_AB R109, R109, R145 ;  /* 0x000000916d6d723e */ /* 0x000fc400000010ff */
[----:B------:R-:W-:Y:S01]  /*9b60*/  IMAD R27, R0, 0x2, R24 ;  /* 0x00000002001b7824 */ /* 0x000fe200078e0218 */
[----:B------:R-:W-:Y:S01]  /*9b70*/  F2FP.BF16.F32.PACK_AB R108, R108, R144 ;  /* 0x000000906c6c723e */ /* 0x000fe200000010ff */
[----:B------:R-:W4:Y:S01]  /*9b80*/  LDC.64 R110, c[0x0][0x228] ;  /* 0x00008a00ff6e7b82 */ /* 0x000f220000000a00 */
[----:B------:R-:W-:Y:S01]  /*9b90*/  FSETP.NEU.AND P0, PT, R179, RZ, PT ;  /* 0x000000ffb300720b */ /* 0x000fe20003f0d000 */
[C---:B------:R-:W-:Y:S01]  /*9ba0*/  IMAD R30, R0.reuse, 0x2, R27 ;  /* 0x00000002001e7824 */ /* 0x040fe200078e021b */
[----:B------:R-:W5:Y:S03]  /*9bb0*/  LDS.128 R60, [R180] ;  /* 0x00000000b43c7984 */ /* 0x000f660000000c00 */
[C---:B------:R-:W-:Y:S02]  /*9bc0*/  IMAD R31, R0.reuse, 0x2, R30 ;  /* 0x00000002001f7824 */ /* 0x040fe400078e021e */
[----:B------:R-:W-:Y:S02]  /*9bd0*/  BAR.SYNC.DEFER_BLOCKING 0x0 ;  /* 0x0000000000007b1d */ /* 0x000fe40000010000 */
[----:B------:R-:W-:-:S04]  /*9be0*/  IMAD R34, R0, 0x2, R31 ;  /* 0x0000000200227824 */ /* 0x000fc800078e021f */
[----:B------:R-:W-:Y:S01]  /*9bf0*/  IMAD R35, R0, 0x2, R34 ;  /* 0x0000000200237824 */ /* 0x000fe200078e0222 */
[----:B---3--:R-:W-:-:S03]  /*9c00*/  UIMAD UR8, UR10, UR8, URZ ;  /* 0x000000080a0872a4 */ /* 0x008fc6000f8e023f */
[C---:B------:R-:W-:Y:S02]  /*9c10*/  IMAD R38, R0.reuse, 0x2, R35 ;  /* 0x0000000200267824 */ /* 0x040fe400078e0223 */
[----:B--2---:R-:W-:Y:S01]  /*9c20*/  IMAD.SHL.U32 R245, R245, 0x80, RZ ;  /* 0x00000080f5f57824 */ /* 0x004fe200078e00ff */
[----:B------:R-:W-:Y:S01]  /*9c30*/  USHF.L.U32 UR5, UR8, 0x1, URZ ;  /* 0x0000000108057899 */ /* 0x000fe2000800063f */
[----:B------:R-:W-:-:S03]  /*9c40*/  IMAD R39, R0, 0x2, R38 ;  /* 0x0000000200277824 */ /* 0x000fc600078e0226 */
[----:B------:R-:W-:Y:S01]  /*9c50*/  LOP3.LUT R245, R245, 0x7f, R246, 0xf8, !PT ;  /* 0x0000007ff5f57812 */ /* 0x000fe200078ef8f6 */
[----:B------:R-:W-:-:S04]  /*9c60*/  IMAD R42, R0, 0x2, R39 ;  /* 0x00000002002a7824 */ /* 0x000fc800078e0227 */
[C---:B------:R-:W-:Y:S01]  /*9c70*/  IMAD R43, R0.reuse, 0x2, R42 ;  /* 0x00000002002b7824 */ /* 0x040fe200078e022a */
[----:B------:R-:W-:Y:S01]  /*9c80*/  STSM.16.M88.4 [R47], R68 ;  /* 0x000000442f007844 */ /* 0x000fe20000000200 */
[----:B------:R-:W-:Y:S01]  /*9c90*/  IMAD R126, R245, UR9, RZ ;  /* 0x00000009f57e7c24 */ /* 0x000fe2000f8e02ff */
[----:B------:R-:W-:Y:S01]  /*9ca0*/  UIMAD.WIDE UR8, UR8, 0x2, URZ ;  /* 0x00000002080878a5 */ /* 0x000fe2000f8e023f */
[----:B------:R-:W-:Y:S01]  /*9cb0*/  IMAD R46, R0, 0x2, R43 ;  /* 0x00000002002e7824 */ /* 0x000fe200078e022b */
[----:B------:R-:W-:Y:S01]  /*9cc0*/  BAR.SYNC.DEFER_BLOCKING 0x0 ;  /* 0x0000000000007b1d */ /* 0x000fe20000010000 */
[----:B------:R-:W-:Y:S02]  /*9cd0*/  IMAD.SHL.U32 R123, R126, 0x2, RZ ;  /* 0x000000027e7b7824 */ /* 0x000fe400078e00ff */
[----:B------:R-:W-:-:S03]  /*9ce0*/  IMAD R45, R0, 0x2, R46 ;  /* 0x00000002002d7824 */ /* 0x000fc600078e022e */
[----:B----4-:R-:W-:Y:S01]  /*9cf0*/  IADD3 R123, P2, P3, R123, UR5, R110 ;  /* 0x000000057b7b7c10 */ /* 0x010fe2000fb5e06e */
[----:B------:R-:W-:Y:S01]  /*9d00*/  IMAD R44, R0, 0x2, R45 ;  /* 0x00000002002c7824 */ /* 0x000fe200078e022d */
[----:B------:R-:W-:Y:S01]  /*9d10*/  ULDC UR8, c[0x0][0x27c] ;  /* 0x00009f0000087ab9 */ /* 0x000fe20000000800 */
[----:B------:R-:W-:Y:S01]  /*9d20*/  IMAD.HI R110, R126, 0x2, RZ ;  /* 0x000000027e6e7827 */ /* 0x000fe200078e02ff */
[----:B------:R-:W-:-:S03]  /*9d30*/  UIMAD UR8, UR10, UR8, URZ ;  /* 0x000000080a0872a4 */ /* 0x000fc6000f8e023f */
[----:B------:R-:W-:Y:S01]  /*9d40*/  IMAD R40, R0, 0x2, R44 ;  /* 0x0000000200287824 */ /* 0x000fe200078e022c */
[----:B------:R-:W-:Y:S01]  /*9d50*/  IADD3.X R127, R110, UR9, R111, P2, P3 ;  /* 0x000000096e7f7c10 */ /* 0x000fe200097e646f */
[----:B------:R-:W-:Y:S01]  /*9d60*/  USHF.L.U32 UR5, UR8, 0x2, URZ ;  /* 0x0000000208057899 */ /* 0x000fe2000800063f */
[----:B------:R-:W-:Y:S01]  /*9d70*/  F2FP.BF16.F32.PACK_AB R110, R150, R146 ;  /* 0x00000092966e723e */ /* 0x000fe200000010ff */
[C---:B------:R-:W-:Y:S01]  /*9d80*/  IMAD R36, R0.reuse, 0x2, R40 ;  /* 0x0000000200247824 */ /* 0x040fe200078e0228 */
[----:B------:R-:W-:Y:S01]  /*9d90*/  F2FP.BF16.F32.PACK_AB R111, R151, R147 ;  /* 0x00000093976f723e */ /* 0x000fe200000010ff */
[----:B------:R-:W-:Y:S02]  /*9da0*/  UIMAD.WIDE UR8, UR8, 0x4, URZ ;  /* 0x00000004080878a5 */ /* 0x000fe4000f8e023f */
[C---:B------:R-:W-:Y:S01]  /*9db0*/  IMAD R33, R0.reuse, 0x2, R36 ;  /* 0x0000000200217824 */ /* 0x040fe200078e0224 */
[----:B------:R-:W2:Y:S03]  /*9dc0*/  LDS.128 R64, [R180] ;  /* 0x00000000b4407984 */ /* 0x000ea60000000c00 */
[C---:B------:R-:W-:Y:S01]  /*9dd0*/  IMAD R32, R0.reuse, 0x2, R33 ;  /* 0x0000000200207824 */ /* 0x040fe200078e0221 */
[----:B------:R-:W-:Y:S03]  /*9de0*/  BAR.SYNC.DEFER_BLOCKING 0x0 ;  /* 0x0000000000007b1d */ /* 0x000fe60000010000 */
[----:B------:R-:W-:-:S04]  /*9df0*/  IMAD R29, R0, 0x2, R32 ;  /* 0x00000002001d7824 */ /* 0x000fc800078e0220 */
[----:B------:R-:W-:-:S04]  /*9e00*/  IMAD R28, R0, 0x2, R29 ;  /* 0x00000002001c7824 */ /* 0x000fc800078e021d */
[----:B------:R-:W-:-:S04]  /*9e10*/  IMAD R25, R0, 0x2, R28 ;  /* 0x0000000200197824 */ /* 0x000fc800078e021c */
[----:B------:R-:W-:-:S04]  /*9e20*/  IMAD R37, R0, 0x2, R25 ;  /* 0x0000000200257824 */ /* 0x000fc800078e0219 */
[----:B------:R-:W-:-:S04]  /*9e30*/  IMAD R41, R0, 0x2, R37 ;  /* 0x0000000200297824 */ /* 0x000fc800078e0225 */
[C---:B------:R-:W-:Y:S01]  /*9e40*/  IMAD R48, R0.reuse, 0x2, R41 ;  /* 0x0000000200307824 */ /* 0x040fe200078e0229 */
[----:B------:R-:W-:Y:S03]  /*9e50*/  STSM.16.M88.4 [R47], R72 ;  /* 0x000000482f007844 */ /* 0x000fe60000000200 */
        /* <DEDUP_REMOVED lines=8> */
[----:B------:R-:W3:Y:S03]  /*9ee0*/  LDS.128 R68, [R180] ;  /* 0x00000000b4447984 */ /* 0x000ee60000000c00 */
        /* <DEDUP_REMOVED lines=17> */
[----:B------:R-:W4:Y:S03]  /*a000*/  LDS.128 R72, [R180] ;  /* 0x00000000b4487984 */ /* 0x000f260000000c00 */
        /* <DEDUP_REMOVED lines=17> */
[----:B------:R-:W-:Y:S03]  /*a120*/  LDS.128 R76, [R180] ;  /* 0x00000000b44c7984 */ /* 0x000fe60000000c00 */
[C---:B------:R-:W-:Y:S01]  /*a130*/  IMAD R120, R0.reuse, 0x2, R119 ;  /* 0x0000000200787824 */ /* 0x040fe200078e0277 */
[----:B------:R-:W-:Y:S03]  /*a140*/  BAR.SYNC.DEFER_BLOCKING 0x0 ;  /* 0x0000000000007b1d */ /* 0x000fe60000010000 */
[----:B------:R-:W-:-:S04]  /*a150*/  IMAD R121, R0, 0x2, R120 ;  /* 0x0000000200797824 */ /* 0x000fc800078e0278 */
[----:B------:R-:W-:-:S04]  /*a160*/  IMAD R122, R0, 0x2, R121 ;  /* 0x00000002007a7824 */ /* 0x000fc800078e0279 */
[----:B------:R-:W-:-:S04]  /*a170*/  IMAD R124, R0, 0x2, R122 ;  /* 0x00000002007c7824 */ /* 0x000fc800078e027a */
[----:B------:R-:W-:-:S04]  /*a180*/  IMAD R125, R0, 0x2, R124 ;  /* 0x00000002007d7824 */ /* 0x000fc800078e027c */
[----:B------:R-:W-:Y:S01]  /*a190*/  IMAD R126, R0, 0x2, R125 ;  /* 0x00000002007e7824 */ /* 0x000fe200078e027d */
[----:B------:R-:W-:Y:S01]  /*a1a0*/  STSM.16.M88.4 [R47], R84 ;  /* 0x000000542f007844 */ /* 0x000fe20000000200 */
[----:B------:R-:W-:Y:S06]  /*a1b0*/  BAR.SYNC.DEFER_BLOCKING 0x0 ;  /* 0x0000000000007b1d */ /* 0x000fec0000010000 */
[----:B------:R-:W4:Y:S02]  /*a1c0*/  LDS.128 R80, [R180] ;  /* 0x00000000b4507984 */ /* 0x000f240000000c00 */
[----:B------:R-:W-:Y:S06]  /*a1d0*/  BAR.SYNC.DEFER_BLOCKING 0x0 ;  /* 0x0000000000007b1d */ /* 0x000fec0000010000 */
[----:B------:R-:W-:Y:S02]  /*a1e0*/  STSM.16.M88.4 [R47], R88 ;  /* 0x000000582f007844 */ /* 0x000fe40000000200 */
[----:B------:R-:W-:Y:S06]  /*a1f0*/  BAR.SYNC.DEFER_BLOCKING 0x0 ;  /* 0x0000000000007b1d */ /* 0x000fec0000010000 */
[----:B------:R-:W4:Y:S02]  /*a200*/  LDS.128 R84, [R180] ;  /* 0x00000000b4547984 */ /* 0x000f240000000c00 */
[----:B------:R-:W-:Y:S06]  /*a210*/  BAR.SYNC.DEFER_BLOCKING 0x0 ;  /* 0x0000000000007b1d */ /* 0x000fec0000010000 */
[----:B------:R-:W-:Y:S02]  /*a220*/  STSM.16.M88.4 [R47], R92 ;  /* 0x0000005c2f007844 */ /* 0x000fe40000000200 */
[----:B------:R-:W-:Y:S06]  /*a230*/  BAR.SYNC.DEFER_BLOCKING 0x0 ;  /* 0x0000000000007b1d */ /* 0x000fec0000010000 */
[----:B------:R-:W-:Y:S02]  /*a240*/  LDS.128 R88, [R180] ;  /* 0x00000000b4587984 */ /* 0x000fe40000000c00 */
[----:B------:R-:W-:Y:S06]  /*a250*/  BAR.SYNC.DEFER_BLOCKING 0x0 ;  /* 0x0000000000007b1d */ /* 0x000fec0000010000 */
[----:B------:R-:W-:Y:S02]  /*a260*/  STSM.16.M88.4 [R47], R96 ;  /* 0x000000602f007844 */ /* 0x000fe40000000200 */
[----:B------:R-:W-:Y:S06]  /*a270*/  BAR.SYNC.DEFER_BLOCKING 0x0 ;  /* 0x0000000000007b1d */ /* 0x000fec0000010000 */
[----:B------:R-:W4:Y:S02]  /*a280*/  LDS.128 R92, [R180] ;  /* 0x00000000b45c7984 */ /* 0x000f240000000c00 */
[----:B------:R-:W-:Y:S06]  /*a290*/  BAR.SYNC.DEFER_BLOCKING 0x0 ;  /* 0x0000000000007b1d */ /* 0x000fec0000010000 */
[----:B------:R0:W-:Y:S02]  /*a2a0*/  STSM.16.M88.4 [R47], R104 ;  /* 0x000000682f007844 */ /* 0x0001e40000000200 */
[----:B------:R-:W-:Y:S01]  /*a2b0*/  BAR.SYNC.DEFER_BLOCKING 0x0 ;  /* 0x0000000000007b1d */ /* 0x000fe20000010000 */
[----:B0-----:R-:W-:-:S02]  /*a2c0*/  F2FP.BF16.F32.PACK_AB R104, R132, R128 ;  /* 0x000000808468723e */ /* 0x001fc400000010ff */
[----:B------:R-:W-:Y:S02]  /*a2d0*/  F2FP.BF16.F32.PACK_AB R105, R133, R129 ;  /* 0x000000818569723e */ /* 0x000fe400000010ff */
[----:B------:R-:W-:Y:S01]  /*a2e0*/  F2FP.BF16.F32.PACK_AB R106, R134, R130 ;  /* 0x00000082866a723e */ /* 0x000fe200000010ff */
[C---:B------:R-:W-:Y:S01]  /*a2f0*/  IMAD R134, R0.reuse, 0x2, R126 ;  /* 0x0000000200867824 */ /* 0x040fe200078e027e */
[----:B------:R-:W-:Y:S02]  /*a300*/  F2FP.BF16.F32.PACK_AB R107, R135, R131 ;  /* 0x00000083876b723e */ /* 0x000fe400000010ff */
[-C--:B------:R-:W-:Y:S01]  /*a310*/  LEA R128, P2, R195, R123.reuse, 0x1 ;  /* 0x0000007bc3807211 */ /* 0x080fe200078408ff */
[----:B------:R-:W-:Y:S01]  /*a320*/  IMAD R135, R0, 0x2, R134 ;  /* 0x0000000200877824 */ /* 0x000fe200078e0286 */
[-C--:B------:R-:W-:Y:S01]  /*a330*/  LEA R130, P3, R3, R123.reuse, 0x1 ;  /* 0x0000007b03827211 */ /* 0x080fe200078608ff */
[----:B------:R-:W-:Y:S01]  /*a340*/  LDS.128 R96, [R180] ;  /* 0x00000000b4607984 */ /* 0x000fe20000000c00 */
[----:B------:R-:W-:Y:S01]  /*a350*/  BAR.SYNC.DEFER_BLOCKING 0x0 ;  /* 0x0000000000007b1d */ /* 0x000fe20000010000 */
[----:B------:R-:W-:-:S02]  /*a360*/  LEA R132, P4, R4, R123, 0x1 ;  /* 0x0000007b04847211 */ /* 0x000fc400078808ff */
[-C--:B------:R-:W-:Y:S02]  /*a370*/  LEA.HI.X.SX32 R129, R195, R127.reuse, 0x1, P2 ;  /* 0x0000007fc3817211 */ /* 0x080fe400010f0eff */
[-C--:B------:R-:W-:Y:S02]  /*a380*/  LEA.HI.X.SX32 R131, R3, R127.reuse, 0x1, P3 ;  /* 0x0000007f03837211 */ /* 0x080fe400018f0eff */
[----:B------:R-:W-:Y:S01]  /*a390*/  LEA.HI.X.SX32 R133, R4, R127, 0x1, P4 ;  /* 0x0000007f04857211 */ /* 0x000fe200020f0eff */
[----:B------:R-:W-:Y:S01]  /*a3a0*/  STSM.16.M88.4 [R47], R100 ;  /* 0x000000642f007844 */ /* 0x000fe20000000200 */
[----:B------:R-:W-:Y:S06]  /*a3b0*/  BAR.SYNC.DEFER_BLOCKING 0x0 ;  /* 0x0000000000007b1d */ /* 0x000fec0000010000 */
[----:B------:R-:W0:Y:S02]  /*a3c0*/  LDS.128 R100, [R180] ;  /* 0x00000000b4647984 */ /* 0x000e240000000c00 */
[----:B------:R-:W-:Y:S06]  /*a3d0*/  BAR.SYNC.DEFER_BLOCKING 0x0 ;  /* 0x0000000000007b1d */ /* 0x000fec0000010000 */
[----:B------:R-:W-:Y:S02]  /*a3e0*/  STSM.16.M88.4 [R47], R104 ;  /* 0x000000682f007844 */ /* 0x000fe40000000200 */
[----:B------:R-:W-:Y:S06]  /*a3f0*/  BAR.SYNC.DEFER_BLOCKING 0x0 ;  /* 0x0000000000007b1d */ /* 0x000fec0000010000 */
[----:B------:R-:W0:Y:S02]  /*a400*/  LDS.128 R104, [R180] ;  /* 0x00000000b4687984 */ /* 0x000e240000000c00 */
[----:B------:R-:W-:Y:S06]  /*a410*/  BAR.SYNC.DEFER_BLOCKING 0x0 ;  /* 0x0000000000007b1d */ /* 0x000fec0000010000 */
[----:B------:R-:W-:Y:S02]  /*a420*/  STSM.16.M88.4 [R47], R112 ;  /* 0x000000702f007844 */ /* 0x000fe40000000200 */
[----:B------:R-:W-:Y:S06]  /*a430*/  BAR.SYNC.DEFER_BLOCKING 0x0 ;  /* 0x0000000000007b1d */ /* 0x000fec0000010000 */
[----:B------:R-:W0:Y:S02]  /*a440*/  LDS.128 R112, [R180] ;  /* 0x00000000b4707984 */ /* 0x000e240000000c00 */
[----:B------:R-:W-:Y:S06]  /*a450*/  BAR.SYNC.DEFER_BLOCKING 0x0 ;  /* 0x0000000000007b1d */ /* 0x000fec0000010000 */
[----:B------:R1:W-:Y:S02]  /*a460*/  STSM.16.M88.4 [R47], R108 ;  /* 0x0000006c2f007844 */ /* 0x0003e40000000200 */
[----:B------:R-:W-:Y:S01]  /*a470*/  BAR.SYNC.DEFER_BLOCKING 0x0 ;  /* 0x0000000000007b1d */ /* 0x000fe20000010000 */
[-C--:B-1----:R-:W-:Y:S01]  /*a480*/  LEA R108, P2, R5, R123.reuse, 0x1 ;  /* 0x0000007b056c7211 */ /* 0x082fe200078408ff */
[----:B------:R-:W-:Y:S01]  /*a490*/  IMAD R47, R0, 0x2, R135 ;  /* 0x00000002002f7824 */ /* 0x000fe200078e0287 */
[----:B------:R-:W-:-:S02]  /*a4a0*/  LEA R110, P3, R194, R123, 0x1 ;  /* 0x0000007bc26e7211 */ /* 0x000fc400078608ff */
[-C--:B------:R-:W-:Y:S01]  /*a4b0*/  LEA.HI.X.SX32 R109, R5, R127.reuse, 0x1, P2 ;  /* 0x0000007f056d7211 */ /* 0x080fe200010f0eff */
[----:B------:R-:W-:Y:S01]  /*a4c0*/  IMAD R3, R0, 0x2, R47 ;  /* 0x0000000200037824 */ /* 0x000fe200078e022f */
[----:B------:R-:W-:-:S03]  /*a4d0*/  LEA.HI.X.SX32 R111, R194, R127, 0x1, P3 ;  /* 0x0000007fc26f7211 */ /* 0x000fc600018f0eff */
[----:B------:R-:W-:Y:S01]  /*a4e0*/  IMAD R4, R0, 0x2, R3 ;  /* 0x0000000200047824 */ /* 0x000fe200078e0203 */
[----:B------:R1:W-:Y:S04]  /*a4f0*/  STG.E.U16 desc[UR6][R128.64], R52 ;  /* 0x0000003480007986 */ /* 0x0003e8000c101506 */
[----:B------:R5:W-:Y:S04]  /*a500*/  STG.E.U16 desc[UR6][R130.64], R53 ;  /* 0x0000003582007986 */ /* 0x000be8000c101506 */
[----:B------:R2:W-:Y:S01]  /*a510*/  STG.E.U16 desc[UR6][R132.64], R54 ;  /* 0x0000003684007986 */ /* 0x0005e2000c101506 */
[----:B-1----:R-:W-:-:S03]  /*a520*/  PRMT R129, R52, 0x7632, R129 ;  /* 0x0000763234817816 */ /* 0x002fc60000000081 */
[----:B------:R1:W-:Y:S01]  /*a530*/  STG.E.U16 desc[UR6][R108.64], R55 ;  /* 0x000000376c007986 */ /* 0x0003e2000c101506 */
[C---:B------:R-:W-:Y:S01]  /*a540*/  IMAD R52, R0.reuse, 0x2, R4 ;  /* 0x0000000200347824 */ /* 0x040fe200078e0204 */
[----:B-----5:R-:W-:Y:S02]  /*a550*/  PRMT R130, R55, 0x7632, R130 ;  /* 0x0000763237827816 */ /* 0x020fe40000000082 */
[----:B------:R5:W-:Y:S01]  /*a560*/  STG.E.U16 desc[UR6][R110.64], R129 ;  /* 0x000000816e007986 */ /* 0x000be2000c101506 */
[----:B------:R-:W-:Y:S01]  /*a570*/  PRMT R131, R53, 0x7632, R131 ;  /* 0x0000763235837816 */ /* 0x000fe20000000083 */
[----:B------:R-:W-:Y:S01]  /*a580*/  IMAD R5, R0, 0x2, R52 ;  /* 0x0000000200057824 */ /* 0x000fe200078e0234 */
[----:B--2---:R-:W-:Y:S02]  /*a590*/  PRMT R133, R54, 0x7632, R133 ;  /* 0x0000763236857816 */ /* 0x004fe40000000085 */
[-C--:B------:R-:W-:Y:S01]  /*a5a0*/  LEA R54, P2, R6, R123.reuse, 0x1 ;  /* 0x0000007b06367211 */ /* 0x080fe200078408ff */
[----:B------:R-:W-:Y:S01]  /*a5b0*/  IMAD R53, R0, 0x2, R5 ;  /* 0x0000000200357824 */ /* 0x000fe200078e0205 */
[----:B-1----:R-:W-:-:S02]  /*a5c0*/  LEA R108, P3, R7, R123, 0x1 ;  /* 0x0000007b076c7211 */ /* 0x002fc400078608ff */
[-C--:B------:R-:W-:Y:S01]  /*a5d0*/  LEA.HI.X.SX32 R55, R6, R127.reuse, 0x1, P2 ;  /* 0x0000007f06377211 */ /* 0x080fe200010f0eff */
[C---:B------:R-:W-:Y:S01]  /*a5e0*/  IMAD R6, R0.reuse, 0x2, R53 ;  /* 0x0000000200067824 */ /* 0x040fe200078e0235 */
[----:B------:R-:W-:Y:S02]  /*a5f0*/  LEA.HI.X.SX32 R109, R7, R127, 0x1, P3 ;  /* 0x0000007f076d7211 */ /* 0x000fe400018f0eff */
[----:B-----5:R-:W-:Y:S01]  /*a600*/  LEA R110, P4, R13, R123, 0x1 ;  /* 0x0000007b0d6e7211 */ /* 0x020fe200078808ff */
[----:B------:R1:W-:Y:S01]  /*a610*/  STG.E.U16 desc[UR6][R54.64], R131 ;  /* 0x0000008336007986 */ /* 0x0003e2000c101506 */
[----:B------:R-:W-:Y:S01]  /*a620*/  PRMT R129, R57, 0x7632, R129 ;  /* 0x0000763239817816 */ /* 0x000fe20000000081 */
[C---:B------:R-:W-:Y:S01]  /*a630*/  IMAD R7, R0.reuse, 0x2, R6 ;  /* 0x0000000200077824 */ /* 0x040fe200078e0206 */
[----:B------:R-:W-:Y:S01]  /*a640*/  LEA.HI.X.SX32 R111, R13, R127, 0x1, P4 ;  /* 0x0000007f0d6f7211 */ /* 0x000fe200020f0eff */
[----:B------:R2:W-:Y:S02]  /*a650*/  STG.E.U16 desc[UR6][R108.64], R133 ;  /* 0x000000856c007986 */ /* 0x0005e4000c101506 */
[----:B------:R-:W-:Y:S01]  /*a660*/  IMAD R128, R0, 0x2, R7 ;  /* 0x0000000200807824 */ /* 0x000fe200078e0207 */
[----:B-1----:R-:W-:-:S02]  /*a670*/  LEA R54, P2, R8, R123, 0x1 ;  /* 0x0000007b08367211 */ /* 0x002fc400078408ff */
[C---:B--2---:R-:W-:Y:S02]  /*a680*/  LEA R108, P3, R9.reuse, R123, 0x1 ;  /* 0x0000007b096c7211 */ /* 0x044fe400078608ff */
[----:B------:R-:W-:Y:S02]  /*a690*/  LEA.HI.X.SX32 R55, R8, R127, 0x1, P2 ;  /* 0x0000007f08377211 */ /* 0x000fe400010f0eff */
[C---:B------:R-:W-:Y:S02]  /*a6a0*/  LEA R8, P2, R10.reuse, R123, 0x1 ;  /* 0x0000007b0a087211 */ /* 0x040fe400078408ff */
[-C--:B------:R-:W-:Y:S01]  /*a6b0*/  LEA.HI.X.SX32 R109, R9, R127.reuse, 0x1, P3 ;  /* 0x0000007f096d7211 */ /* 0x080fe200018f0eff */
[----:B------:R1:W-:Y:S01]  /*a6c0*/  STG.E.U16 desc[UR6][R54.64], R130 ;  /* 0x0000008236007986 */ /* 0x0003e2000c101506 */
[----:B------:R-:W-:-:S03]  /*a6d0*/  LEA.HI.X.SX32 R9, R10, R127, 0x1, P2 ;  /* 0x0000007f0a097211 */ /* 0x000fc600010f0eff */
[----:B------:R2:W-:Y:S04]  /*a6e0*/  STG.E.U16 desc[UR6][R108.64], R56 ;  /* 0x000000386c007986 */ /* 0x0005e8000c101506 */
[----:B------:R5:W-:Y:S04]  /*a6f0*/  STG.E.U16 desc[UR6][R8.64], R57 ;  /* 0x0000003908007986 */ /* 0x000be8000c101506 */
[----:B------:R3:W-:Y:S01]  /*a700*/  STG.E.U16 desc[UR6][R110.64], R58 ;  /* 0x0000003a6e007986 */ /* 0x0007e2000c101506 */
[----:B-1----:R-:W-:Y:S01]  /*a710*/  PRMT R130, R58, 0x7632, R130 ;  /* 0x000076323a827816 */ /* 0x002fe20000000082 */
[----:B------:R-:W-:Y:S01]  /*a720*/  IMAD R54, R0, 0x2, R128 ;  /* 0x0000000200367824 */ /* 0x000fe200078e0280 */
[----:B--2---:R-:W-:-:S03]  /*a730*/  LEA R108, P3, R15, R123, 0x1 ;  /* 0x0000007b0f6c7211 */ /* 0x004fc600078608ff */
[----:B------:R-:W-:Y:S01]  /*a740*/  IMAD R10, R0, 0x2, R54 ;  /* 0x00000002000a7824 */ /* 0x000fe200078e0236 */
[----:B------:R-:W-:-:S03]  /*a750*/  LEA.HI.X.SX32 R109, R15, R127, 0x1, P3 ;  /* 0x0000007f0f6d7211 */ /* 0x000fc600018f0eff */
[----:B-----5:R-:W-:Y:S01]  /*a760*/  IMAD R8, R0, 0x2, R10 ;  /* 0x0000000200087824 */ /* 0x020fe200078e020a */
[----:B---3--:R-:W-:Y:S02]  /*a770*/  PRMT R111, R56, 0x7632, R111 ;  /* 0x00007632386f7816 */ /* 0x008fe4000000006f */
[----:B------:R-:W-:Y:S01]  /*a780*/  LEA R56, P2, R14, R123, 0x1 ;  /* 0x0000007b0e387211 */ /* 0x000fe200078408ff */
[----:B------:R-:W-:Y:S01]  /*a790*/  IMAD R9, R0, 0x2, R8 ;  /* 0x0000000200097824 */ /* 0x000fe200078e0208 */
[----:B------:R-:W-:Y:S02]  /*a7a0*/  PRMT R110, R59, 0x7632, R110 ;  /* 0x000076323b6e7816 */ /* 0x000fe4000000006e */
[----:B------:R-:W-:Y:S01]  /*a7b0*/  LEA.HI.X.SX32 R57, R14, R127, 0x1, P2 ;  /* 0x0000007f0e397211 */ /* 0x000fe200010f0eff */
[----:B------:R-:W-:Y:S01]  /*a7c0*/  IMAD R13, R0, 0x2, R9 ;  /* 0x00000002000d7824 */ /* 0x000fe200078e0209 */
[----:B------:R-:W-:-:S03]  /*a7d0*/  LEA R14, P2, R16, R123, 0x1 ;  /* 0x0000007b100e7211 */ /* 0x000fc600078408ff */
[----:B------:R1:W-:Y:S01]  /*a7e0*/  STG.E.U16 desc[UR6][R56.64], R59 ;  /* 0x0000003b38007986 */ /* 0x0003e2000c101506 */
[----:B------:R-:W-:Y:S01]  /*a7f0*/  LEA.HI.X.SX32 R15, R16, R127, 0x1, P2 ;  /* 0x0000007f100f7211 */ /* 0x000fe200010f0eff */
[----:B------:R-:W-:Y:S01]  /*a800*/  IMAD R55, R0, 0x2, R13 ;  /* 0x0000000200377824 */ /* 0x000fe200078e020d */
[-C--:B------:R-:W-:Y:S01]  /*a810*/  LEA R58, P2, R18, R123.reuse, 0x1 ;  /* 0x0000007b123a7211 */ /* 0x080fe200078408ff */
[----:B------:R2:W-:Y:S02]  /*a820*/  STG.E.U16 desc[UR6][R108.64], R111 ;  /* 0x0000006f6c007986 */ /* 0x0005e4000c101506 */
[----:B------:R-:W-:Y:S02]  /*a830*/  IMAD R16, R0, 0x2, R55 ;  /* 0x0000000200107824 */ /* 0x000fe400078e0237 */
[----:B------:R3:W-:Y:S01]  /*a840*/  STG.E.U16 desc[UR6][R14.64], R129 ;  /* 0x000000810e007986 */ /* 0x0007e2000c101506 */
[----:B-1----:R-:W-:Y:S02]  /*a850*/  LEA R56, P3, R17, R123, 0x1 ;  /* 0x0000007b11387211 */ /* 0x002fe400078608ff */
[----:B------:R-:W-:-:S02]  /*a860*/  LEA.HI.X.SX32 R59, R18, R127, 0x1, P2 ;  /* 0x0000007f123b7211 */ /* 0x000fc400010f0eff */
[----:B------:R-:W-:Y:S02]  /*a870*/  LEA.HI.X.SX32 R57, R17, R127, 0x1, P3 ;  /* 0x0000007f11397211 */ /* 0x000fe400018f0eff */
[-C--:B------:R-:W-:Y:S02]  /*a880*/  LEA R18, P2, R20, R123.reuse, 0x1 ;  /* 0x0000007b14127211 */ /* 0x080fe400078408ff */
[C---:B--2---:R-:W-:Y:S01]  /*a890*/  LEA R108, P4, R21.reuse, R123, 0x1 ;  /* 0x0000007b156c7211 */ /* 0x044fe200078808ff */
[----:B------:R1:W-:Y:S01]  /*a8a0*/  STG.E.U16 desc[UR6][R56.64], R130 ;  /* 0x0000008238007986 */ /* 0x0003e2000c101506 */
[----:B------:R-:W-:Y:S01]  /*a8b0*/  PRMT R111, R62, 0x7632, R111 ;  /* 0x000076323e6f7816 */ /* 0x000fe2000000006f */
[C---:B---3--:R-:W-:Y:S01]  /*a8c0*/  IMAD R14, R0.reuse, 0x2, R16 ;  /* 0x00000002000e7824 */ /* 0x048fe200078e0210 */
[----:B------:R-:W-:Y:S01]  /*a8d0*/  LEA.HI.X.SX32 R109, R21, R127, 0x1, P4 ;  /* 0x0000007f156d7211 */ /* 0x000fe200020f0eff */
[----:B------:R2:W-:Y:S02]  /*a8e0*/  STG.E.U16 desc[UR6][R58.64], R110 ;  /* 0x0000006e3a007986 */ /* 0x0005e4000c101506 */
[----:B------:R-:W-:-:S04]  /*a8f0*/  IMAD R15, R0, 0x2, R14 ;  /* 0x00000002000f7824 */ /* 0x000fc800078e020e */
[----:B------:R-:W-:Y:S01]  /*a900*/  IMAD R17, R0, 0x2, R15 ;  /* 0x0000000200117824 */ /* 0x000fe200078e020f */
[----:B-1----:R-:W-:-:S04]  /*a910*/  LEA R56, P3, R19, R123, 0x1 ;  /* 0x0000007b13387211 */ /* 0x002fc800078608ff */
[-C--:B------:R-:W-:Y:S02]  /*a920*/  LEA.HI.X.SX32 R57, R19, R127.reuse, 0x1, P3 ;  /* 0x0000007f13397211 */ /* 0x080fe400018f0eff */
[----:B------:R-:W-:Y:S01]  /*a930*/  LEA.HI.X.SX32 R19, R20, R127, 0x1, P2 ;  /* 0x0000007f14137211 */ /* 0x000fe200010f0eff */
[----:B------:R-:W-:Y:S01]  /*a940*/  IMAD R20, R0, 0x2, R17 ;  /* 0x0000000200147824 */ /* 0x000fe200078e0211 */
[----:B--2---:R-:W-:Y:S01]  /*a950*/  LEA R58, P3, R23, R123, 0x1 ;  /* 0x0000007b173a7211 */ /* 0x004fe200078608ff */
[----:B------:R1:W-:Y:S01]  /*a960*/  STG.E.U16 desc[UR6][R56.64], R60 ;  /* 0x0000003c38007986 */ /* 0x0003e2000c101506 */
[----:B------:R-:W-:Y:S02]  /*a970*/  PRMT R110, R61, 0x7632, R110 ;  /* 0x000076323d6e7816 */ /* 0x000fe4000000006e */
[----:B------:R-:W-:Y:S01]  /*a980*/  LEA.HI.X.SX32 R59, R23, R127, 0x1, P3 ;  /* 0x0000007f173b7211 */ /* 0x000fe200018f0eff */
[----:B------:R2:W-:Y:S04]  /*a990*/  STG.E.U16 desc[UR6][R18.64], R61 ;  /* 0x0000003d12007986 */ /* 0x0005e8000c101506 */
[----:B------:R3:W-:Y:S01]  /*a9a0*/  STG.E.U16 desc[UR6][R108.64], R62 ;  /* 0x0000003e6c007986 */ /* 0x0007e2000c101506 */
[----:B-1----:R-:W-:-:S04]  /*a9b0*/  LEA R56, P2, R22, R123, 0x1 ;  /* 0x0000007b16387211 */ /* 0x002fc800078408ff */
[----:B------:R-:W-:Y:S01]  /*a9c0*/  LEA.HI.X.SX32 R57, R22, R127, 0x1, P2 ;  /* 0x0000007f16397211 */ /* 0x000fe200010f0eff */
[----:B--2---:R-:W-:Y:S01]  /*a9d0*/  IMAD R18, R0, 0x2, R20 ;  /* 0x0000000200127824 */ /* 0x004fe200078e0214 */
[-C--:B------:R-:W-:Y:S02]  /*a9e0*/  LEA R22, P2, R24, R123.reuse, 0x1 ;  /* 0x0000007b18167211 */ /* 0x080fe400078408ff */
[----:B---3--:R-:W-:Y:S01]  /*a9f0*/  PRMT R109, R60, 0x7632, R109 ;  /* 0x000076323c6d7816 */ /* 0x008fe2000000006d */
[----:B------:R1:W-:Y:S01]  /*aa00*/  STG.E.U16 desc[UR6][R56.64], R63 ;  /* 0x0000003f38007986 */ /* 0x0003e2000c101506 */
[C---:B------:R-:W-:Y:S01]  /*aa10*/  LEA R60, P3, R27.reuse, R123, 0x1 ;  /* 0x0000007b1b3c7211 */ /* 0x040fe200078608ff */
[----:B------:R-:W-:Y:S01]  /*aa20*/  IMAD R19, R0, 0x2, R18 ;  /* 0x0000000200137824 */ /* 0x000fe200078e0212 */
[-C--:B------:R-:W-:Y:S01]  /*aa30*/  LEA.HI.X.SX32 R23, R24, R127.reuse, 0x1, P2 ;  /* 0x0000007f18177211 */ /* 0x080fe200010f0eff */
[----:B------:R2:W-:Y:S01]  /*aa40*/  STG.E.U16 desc[UR6][R58.64], R109 ;  /* 0x0000006d3a007986 */ /* 0x0005e2000c101506 */
[----:B------:R-:W-:Y:S01]  /*aa50*/  LEA.HI.X.SX32 R61, R27, R127, 0x1, P3 ;  /* 0x0000007f1b3d7211 */ /* 0x000fe200018f0eff */
[----:B------:R-:W-:Y:S01]  /*aa60*/  IMAD R21, R0, 0x2, R19 ;  /* 0x0000000200157824 */ /* 0x000fe200078e0213 */
[----:B------:R-:W-:Y:S01]  /*aa70*/  PRMT R108, R63, 0x7632, R108 ;  /* 0x000076323f6c7816 */ /* 0x000fe2000000006c */
[----:B------:R3:W-:Y:S04]  /*aa80*/  STG.E.U16 desc[UR6][R22.64], R110 ;  /* 0x0000006e16007986 */ /* 0x0007e8000c101506 */
[----:B------:R5:W-:Y:S01]  /*aa90*/  STG.E.U16 desc[UR6][R60.64], R111 ;  /* 0x0000006f3c007986 */ /* 0x000be2000c101506 */
[----:B-1----:R-:W-:Y:S01]  /*aaa0*/  PRMT R57, R64, 0x7632, R57 ;  /* 0x0000763240397816 */ /* 0x002fe20000000039 */
[----:B------:R-:W-:Y:S01]  /*aab0*/  IMAD R56, R0, 0x2, R21 ;  /* 0x0000000200387824 */ /* 0x000fe200078e0215 */
[----:B--2---:R-:W-:-:S02]  /*aac0*/  LEA R58, P2, R30, R123, 0x1 ;  /* 0x0000007b1e3a7211 */ /* 0x004fc400078408ff */
[----:B------:R-:W-:Y:S01]  /*aad0*/  PRMT R109, R66, 0x7632, R109 ;  /* 0x00007632426d7816 */ /* 0x000fe2000000006d */
[----:B------:R-:W-:Y:S01]  /*aae0*/  IMAD R24, R0, 0x2, R56 ;  /* 0x0000000200187824 */ /* 0x000fe200078e0238 */
[----:B------:R-:W-:Y:S02]  /*aaf0*/  LEA.HI.X.SX32 R59, R30, R127, 0x1, P2 ;  /* 0x0000007f1e3b7211 */ /* 0x000fe400010f0eff */
[-C--:B------:R-:W-:Y:S01]  /*ab00*/  LEA R62, P2, R34, R123.reuse, 0x1 ;  /* 0x0000007b223e7211 */ /* 0x080fe200078408ff */
[----:B---3--:R-:W-:Y:S01]  /*ab10*/  IMAD R22, R0, 0x2, R24 ;  /* 0x0000000200167824 */ /* 0x008fe200078e0218 */
[C---:B-----5:R-:W-:Y:S01]  /*ab20*/  LEA R60, P3, R31.reuse, R123, 0x1 ;  /* 0x0000007b1f3c7211 */ /* 0x060fe200078608ff */
[----:B------:R1:W-:Y:S01]  /*ab30*/  STG.E.U16 desc[UR6][R58.64], R108 ;  /* 0x0000006c3a007986 */ /* 0x0003e2000c101506 */
[-C--:B------:R-:W-:Y:S01]  /*ab40*/  LEA.HI.X.SX32 R63, R34, R127.reuse, 0x1, P2 ;  /* 0x0000007f223f7211 */ /* 0x080fe200010f0eff */
[----:B------:R-:W-:Y:S01]  /*ab50*/  IMAD R23, R0, 0x2, R22 ;  /* 0x0000000200177824 */ /* 0x000fe200078e0216 */
[----:B------:R-:W-:-:S02]  /*ab60*/  LEA.HI.X.SX32 R61, R31, R127, 0x1, P3 ;  /* 0x0000007f1f3d7211 */ /* 0x000fc400018f0eff */
[C---:B------:R-:W-:Y:S01]  /*ab70*/  LEA R30, P4, R35.reuse, R123, 0x1 ;  /* 0x0000007b231e7211 */ /* 0x040fe200078808ff */
[C---:B------:R-:W-:Y:S02]  /*ab80*/  IMAD R27, R0.reuse, 0x2, R23 ;  /* 0x00000002001b7824 */ /* 0x040fe400078e0217 */
[----:B------:R2:W-:Y:S01]  /*ab90*/  STG.E.U16 desc[UR6][R60.64], R64 ;  /* 0x000000403c007986 */ /* 0x0005e2000c101506 */
[----:B------:R-:W-:Y:S01]  /*aba0*/  LEA.HI.X.SX32 R31, R35, R127, 0x1, P4 ;  /* 0x0000007f231f7211 */ /* 0x000fe200020f0eff */
[----:B------:R-:W-:Y:S02]  /*abb0*/  IMAD R34, R0, 0x2, R27 ;  /* 0x0000000200227824 */ /* 0x000fe400078e021b */
[----:B------:R3:W-:Y:S01]  /*abc0*/  STG.E.U16 desc[UR6][R62.64], R65 ;  /* 0x000000413e007986 */ /* 0x0007e2000c101506 */
[----:B-1----:R-:W-:Y:S02]  /*abd0*/  LEA R58, P3, R39, R123, 0x1 ;  /* 0x0000007b273a7211 */ /* 0x002fe400078608ff */
[----:B------:R-:W-:Y:S01]  /*abe0*/  PRMT R108, R65, 0x7632, R108 ;  /* 0x00007632416c7816 */ /* 0x000fe2000000006c */
[----:B------:R1:W-:Y:S01]  /*abf0*/  STG.E.U16 desc[UR6][R30.64], R66 ;  /* 0x000000421e007986 */ /* 0x0003e2000c101506 */
[----:B------:R-:W-:-:S02]  /*ac00*/  LEA.HI.X.SX32 R59, R39, R127, 0x1, P3 ;  /* 0x0000007f273b7211 */ /* 0x000fc400018f0eff */
[----:B--2---:R-:W-:-:S04]  /*ac10*/  LEA R60, P2, R38, R123, 0x1 ;  /* 0x0000007b263c7211 */ /* 0x004fc800078408ff */
[----:B------:R-:W-:Y:S02]  /*ac20*/  LEA.HI.X.SX32 R61, R38, R127, 0x1, P2 ;  /* 0x0000007f263d7211 */ /* 0x000fe400010f0eff */
[C---:B---3--:R-:W-:Y:S02]  /*ac30*/  LEA R62, P2, R42.reuse, R123, 0x1 ;  /* 0x0000007b2a3e7211 */ /* 0x048fe400078408ff */
[----:B------:R-:W-:Y:S01]  /*ac40*/  PRMT R65, R67, 0x7632, R65 ;  /* 0x0000763243417816 */ /* 0x000fe20000000041 */
[----:B------:R2:W-:Y:S01]  /*ac50*/  STG.E.U16 desc[UR6][R60.64], R67 ;  /* 0x000000433c007986 */ /* 0x0005e2000c101506 */
[----:B------:R-:W-:Y:S01]  /*ac60*/  LEA.HI.X.SX32 R63, R42, R127, 0x1, P2 ;  /* 0x0000007f2a3f7211 */ /* 0x000fe200010f0eff */
[C---:B-1----:R-:W-:Y:S02]  /*ac70*/  IMAD R30, R0.reuse, 0x2, R34 ;  /* 0x00000002001e7824 */ /* 0x042fe400078e0222 */
[----:B------:R1:W-:Y:S02]  /*ac80*/  STG.E.U16 desc[UR6][R58.64], R57 ;  /* 0x000000393a007986 */ /* 0x0003e4000c101506 */
[----:B------:R-:W-:-:S02]  /*ac90*/  IMAD R31, R0, 0x2, R30 ;  /* 0x00000002001f7824 */ /* 0x000fc400078e021e */
[----:B------:R3:W-:Y:S02]  /*aca0*/  STG.E.U16 desc[UR6][R62.64], R108 ;  /* 0x0000006c3e007986 */ /* 0x0007e4000c101506 */
[----:B------:R-:W-:Y:S01]  /*acb0*/  IMAD R35, R0, 0x2, R31 ;  /* 0x0000000200237824 */ /* 0x000fe200078e021f */
[----:B--2---:R-:W-:-:S03]  /*acc0*/  LEA R60, P3, R43, R123, 0x1 ;  /* 0x0000007b2b3c7211 */ /* 0x004fc600078608ff */
[C---:B------:R-:W-:Y:S01]  /*acd0*/  IMAD R38, R0.reuse, 0x2, R35 ;  /* 0x0000000200267824 */ /* 0x040fe200078e0223 */
[----:B------:R-:W-:Y:S02]  /*ace0*/  LEA.HI.X.SX32 R61, R43, R127, 0x1, P3 ;  /* 0x0000007f2b3d7211 */ /* 0x000fe400018f0eff */
[CC--:B-1----:R-:W-:Y:S01]  /*acf0*/  LEA R58, P3, R45.reuse, R123.reuse, 0x1 ;  /* 0x0000007b2d3a7211 */ /* 0x0c2fe200078608ff */
[----:B------:R-:W-:Y:S01]  /*ad00*/  IMAD R39, R0, 0x2, R38 ;  /* 0x0000000200277824 */ /* 0x000fe200078e0226 */
[----:B---3--:R-:W-:Y:S01]  /*ad10*/  LEA R62, P2, R46, R123, 0x1 ;  /* 0x0000007b2e3e7211 */ /* 0x008fe200078408ff */
[----:B------:R1:W-:Y:S01]  /*ad20*/  STG.E.U16 desc[UR6][R60.64], R109 ;  /* 0x0000006d3c007986 */ /* 0x0003e2000c101506 */
[-C--:B------:R-:W-:Y:S01]  /*ad30*/  LEA.HI.X.SX32 R59, R45, R127.reuse, 0x1, P3 ;  /* 0x0000007f2d3b7211 */ /* 0x080fe200018f0eff */
[----:B------:R-:W-:Y:S01]  /*ad40*/  IMAD R42, R0, 0x2, R39 ;  /* 0x00000002002a7824 */ /* 0x000fe200078e0227 */
[----:B------:R-:W-:Y:S02]  /*ad50*/  LEA.HI.X.SX32 R63, R46, R127, 0x1, P2 ;  /* 0x0000007f2e3f7211 */ /* 0x000fe400010f0eff */
[-C--:B------:R-:W-:Y:S01]  /*ad60*/  LEA R64, P2, R44, R123.reuse, 0x1 ;  /* 0x0000007b2c407211 */ /* 0x080fe200078408ff */
[----:B------:R-:W-:Y:S01]  /*ad70*/  IMAD R43, R0, 0x2, R42 ;  /* 0x00000002002b7824 */ /* 0x000fe200078e022a */
[----:B------:R-:W-:Y:S01]  /*ad80*/  PRMT R46, R68, 0x7632, R46 ;  /* 0x00007632442e7816 */ /* 0x000fe2000000002e */
[----:B------:R2:W-:Y:S01]  /*ad90*/  STG.E.U16 desc[UR6][R62.64], R65 ;  /* 0x000000413e007986 */ /* 0x0005e2000c101506 */
[----:B-1----:R-:W-:-:S03]  /*ada0*/  LEA R60, P4, R40, R123, 0x1 ;  /* 0x0000007b283c7211 */ /* 0x002fc600078808ff */
[----:B------:R1:W-:Y:S01]  /*adb0*/  STG.E.U16 desc[UR6][R58.64], R68 ;  /* 0x000000443a007986 */ /* 0x0003e2000c101506 */
[----:B------:R-:W-:Y:S02]  /*adc0*/  LEA.HI.X.SX32 R61, R40, R127, 0x1, P4 ;  /* 0x0000007f283d7211 */ /* 0x000fe400020f0eff */
[----:B------:R-:W-:Y:S02]  /*add0*/  LEA R66, P4, R32, R123, 0x1 ;  /* 0x0000007b20427211 */ /* 0x000fe400078808ff */
[----:B--2---:R-:W-:Y:S01]  /*ade0*/  LEA.HI.X.SX32 R65, R44, R127, 0x1, P2 ;  /* 0x0000007f2c417211 */ /* 0x004fe200010f0eff */
[----:B------:R-:W-:Y:S01]  /*adf0*/  IMAD R44, R0, 0x2, R43 ;  /* 0x00000002002c7824 */ /* 0x000fe200078e022b */
[----:B------:R-:W-:Y:S02]  /*ae00*/  LEA R62, P6, R28, R123, 0x1 ;  /* 0x0000007b1c3e7211 */ /* 0x000fe400078c08ff */
[----:B------:R-:W-:Y:S01]  /*ae10*/  LEA.HI.X.SX32 R67, R32, R127, 0x1, P4 ;  /* 0x0000007f20437211 */ /* 0x000fe200020f0eff */
[----:B------:R2:W-:Y:S01]  /*ae20*/  STG.E.U16 desc[UR6][R64.64], R69 ;  /* 0x0000004540007986 */ /* 0x0005e2000c101506 */
[----:B-1----:R-:W-:Y:S01]  /*ae30*/  LEA R58, P2, R36, R123, 0x1 ;  /* 0x0000007b243a7211 */ /* 0x002fe200078408ff */
[----:B------:R-:W-:Y:S01]  /*ae40*/  IMAD R40, R0, 0x2, R44 ;  /* 0x0000000200287824 */ /* 0x000fe200078e022c */
[-C--:B------:R-:W-:Y:S01]  /*ae50*/  LEA.HI.X.SX32 R63, R28, R127.reuse, 0x1, P6 ;  /* 0x0000007f1c3f7211 */ /* 0x080fe200030f0eff */
[----:B------:R1:W-:Y:S01]  /*ae60*/  STG.E.U16 desc[UR6][R60.64], R70 ;  /* 0x000000463c007986 */ /* 0x0003e2000c101506 */
[----:B------:R-:W-:Y:S01]  /*ae70*/  LEA.HI.X.SX32 R59, R36, R127, 0x1, P2 ;  /* 0x0000007f243b7211 */ /* 0x000fe200010f0eff */
[----:B------:R-:W-:Y:S01]  /*ae80*/  IMAD R45, R0, 0x2, R40 ;  /* 0x00000002002d7824 */ /* 0x000fe200078e0228 */
[----:B------:R-:W-:-:S02]  /*ae90*/  LEA R108, P4, R41, R123, 0x1 ;  /* 0x0000007b296c7211 */ /* 0x000fc400078808ff */
[----:B------:R-:W-:Y:S01]  /*aea0*/  LEA R28, P6, R49, R123, 0x1 ;  /* 0x0000007b311c7211 */ /* 0x000fe200078c08ff */
[----:B------:R3:W-:Y:S01]  /*aeb0*/  STG.E.U16 desc[UR6][R58.64], R71 ;  /* 0x000000473a007986 */ /* 0x0007e2000c101506 */
[----:B------:R-:W-:Y:S01]  /*aec0*/  LEA.HI.X.SX32 R109, R41, R127, 0x1, P4 ;  /* 0x0000007f296d7211 */ /* 0x000fe200020f0eff */
[----:B------:R-:W-:Y:S01]  /*aed0*/  IMAD R36, R0, 0x2, R45 ;  /* 0x0000000200247824 */ /* 0x000fe200078e022d */
[-C--:B--2---:R-:W-:Y:S02]  /*aee0*/  LEA R64, P5, R29, R123.reuse, 0x1 ;  /* 0x0000007b1d407211 */ /* 0x084fe400078a08ff */
[-C--:B------:R-:W-:Y:S01]  /*aef0*/  LEA R136, P4, R26, R123.reuse, 0x1 ;  /* 0x0000007b1a887211 */ /* 0x080fe200078808ff */
[----:B------:R-:W-:Y:S01]  /*af00*/  IMAD R0, R0, 0x2, R36 ;  /* 0x0000000200007824 */ /* 0x000fe200078e0224 */
[----:B-1----:R-:W-:Y:S02]  /*af10*/  LEA R60, P3, R33, R123, 0x1 ;  /* 0x0000007b213c7211 */ /* 0x002fe400078608ff */
[----:B------:R-:W-:-:S02]  /*af20*/  LEA.HI.X.SX32 R65, R29, R127, 0x1, P5 ;  /* 0x0000007f1d417211 */ /* 0x000fc400028f0eff */
[----:B------:R-:W-:Y:S02]  /*af30*/  LEA.HI.X.SX32 R61, R33, R127, 0x1, P3 ;  /* 0x0000007f213d7211 */ /* 0x000fe400018f0eff */
[CC--:B---3--:R-:W-:Y:S02]  /*af40*/  LEA R58, P3, R37.reuse, R123.reuse, 0x1 ;  /* 0x0000007b253a7211 */ /* 0x0c8fe400078608ff */
[----:B------:R-:W-:Y:S01]  /*af50*/  LEA R110, P5, R48, R123, 0x1 ;  /* 0x0000007b306e7211 */ /* 0x000fe200078a08ff */
[----:B------:R1:W-:Y:S01]  /*af60*/  STG.E.U16 desc[UR6][R60.64], R46 ;  /* 0x0000002e3c007986 */ /* 0x0003e2000c101506 */
[----:B------:R-:W-:Y:S02]  /*af70*/  LEA.HI.X.SX32 R59, R37, R127, 0x1, P3 ;  /* 0x0000007f253b7211 */ /* 0x000fe400018f0eff */
[----:B------:R-:W-:Y:S02]  /*af80*/  LEA R132, P3, R152, R123, 0x1 ;  /* 0x0000007b98847211 */ /* 0x000fe400078608ff */
[----:B------:R-:W-:-:S02]  /*af90*/  LEA.HI.X.SX32 R29, R49, R127, 0x1, P6 ;  /* 0x0000007f311d7211 */ /* 0x000fc400030f0eff */
[----:B------:R-:W-:Y:S02]  /*afa0*/  LEA R138, P6, R148, R123, 0x1 ;  /* 0x0000007b948a7211 */ /* 0x000fe400078c08ff */
[----:B------:R-:W-:Y:S02]  /*afb0*/  LEA.HI.X.SX32 R133, R152, R127, 0x1, P3 ;  /* 0x0000007f98857211 */ /* 0x000fe400018f0eff */
[-C--:B------:R-:W-:Y:S02]  /*afc0*/  LEA R142, P3, R50, R123.reuse, 0x1 ;  /* 0x0000007b328e7211 */ /* 0x080fe400078608ff */
[C---:B-1----:R-:W-:Y:S02]  /*afd0*/  LEA R60, P2, R25.reuse, R123, 0x1 ;  /* 0x0000007b193c7211 */ /* 0x042fe400078408ff */
[-C--:B------:R-:W-:Y:S02]  /*afe0*/  LEA.HI.X.SX32 R111, R48, R127.reuse, 0x1, P5 ;  /* 0x0000007f306f7211 */ /* 0x080fe400028f0eff */
[----:B------:R-:W-:-:S02]  /*aff0*/  LEA.HI.X.SX32 R61, R25, R127, 0x1, P2 ;  /* 0x0000007f193d7211 */ /* 0x000fc400010f0eff */
[CC--:B------:R-:W-:Y:S02]  /*b000*/  LEA R130, P2, R2.reuse, R123.reuse, 0x1 ;  /* 0x0000007b02827211 */ /* 0x0c0fe400078408ff */
[----:B------:R-:W-:Y:S02]  /*b010*/  LEA R48, P5, R149, R123, 0x1 ;  /* 0x0000007b95307211 */ /* 0x000fe400078a08ff */
[----:B------:R-:W-:Y:S02]  /*b020*/  LEA.HI.X.SX32 R131, R2, R127, 0x1, P2 ;  /* 0x0000007f02837211 */ /* 0x000fe400010f0eff */
[----:B------:R-:W-:Y:S02]  /*b030*/  LEA R140, P2, R51, R123, 0x1 ;  /* 0x0000007b338c7211 */ /* 0x000fe400078408ff */
[-C--:B------:R-:W-:Y:S02]  /*b040*/  LEA.HI.X.SX32 R137, R26, R127.reuse, 0x1, P4 ;  /* 0x0000007f1a897211 */ /* 0x080fe400020f0eff */
[----:B------:R-:W-:-:S02]  /*b050*/  LEA.HI.X.SX32 R139, R148, R127, 0x1, P6 ;  /* 0x0000007f948b7211 */ /* 0x000fc400030f0eff */
[-C--:B------:R-:W-:Y:S02]  /*b060*/  LEA R144, P4, R153, R123.reuse, 0x1 ;  /* 0x0000007b99907211 */ /* 0x080fe400078808ff */
[----:B------:R-:W-:Y:S02]  /*b070*/  LEA R148, P6, R157, R123, 0x1 ;  /* 0x0000007b9d947211 */ /* 0x000fe400078c08ff */
[----:B------:R-:W-:Y:S02]  /*b080*/  LEA.HI.X.SX32 R143, R50, R127, 0x1, P3 ;  /* 0x0000007f328f7211 */ /* 0x000fe400018f0eff */
[----:B------:R-:W-:Y:S02]  /*b090*/  LEA R50, P3, R156, R123, 0x1 ;  /* 0x0000007b9c327211 */ /* 0x000fe400078608ff */
[-C--:B------:R-:W-:Y:S02]  /*b0a0*/  LEA.HI.X.SX32 R49, R149, R127.reuse, 0x1, P5 ;  /* 0x0000007f95317211 */ /* 0x080fe400028f0eff */
[----:B------:R-:W-:-:S02]  /*b0b0*/  LEA.HI.X.SX32 R141, R51, R127, 0x1, P2 ;  /* 0x0000007f338d7211 */ /* 0x000fc400010f0eff */
[-C--:B------:R-:W-:Y:S02]  /*b0c0*/  LEA R146, P5, R154, R123.reuse, 0x1 ;  /* 0x0000007b9a927211 */ /* 0x080fe400078a08ff */
[----:B------:R-:W-:Y:S02]  /*b0d0*/  LEA R150, P2, R155, R123, 0x1 ;  /* 0x0000007b9b967211 */ /* 0x000fe400078408ff */
[-C--:B------:R-:W-:Y:S02]  /*b0e0*/  LEA.HI.X.SX32 R145, R153, R127.reuse, 0x1, P4 ;  /* 0x0000007f99917211 */ /* 0x080fe400020f0eff */
[----:B------:R-:W-:Y:S02]  /*b0f0*/  LEA.HI.X.SX32 R149, R157, R127, 0x1, P6 ;  /* 0x0000007f9d957211 */ /* 0x000fe400030f0eff */
[-C--:B------:R-:W-:Y:S02]  /*b100*/  LEA R152, P4, R158, R123.reuse, 0x1 ;  /* 0x0000007b9e987211 */ /* 0x080fe400078808ff */
[----:B------:R-:W-:-:S02]  /*b110*/  LEA R176, P6, R160, R123, 0x1 ;  /* 0x0000007ba0b07211 */ /* 0x000fc400078c08ff */
[----:B------:R-:W-:Y:S02]  /*b120*/  LEA.HI.X.SX32 R51, R156, R127, 0x1, P3 ;  /* 0x0000007f9c337211 */ /* 0x000fe400018f0eff */
[----:B------:R-:W-:Y:S02]  /*b130*/  LEA R156, P3, R162, R123, 0x1 ;  /* 0x0000007ba29c7211 */ /* 0x000fe400078608ff */
[-C--:B------:R-:W-:Y:S02]  /*b140*/  LEA.HI.X.SX32 R147, R154, R127.reuse, 0x1, P5 ;  /* 0x0000007f9a937211 */ /* 0x080fe400028f0eff */
[----:B------:R-:W-:Y:S02]  /*b150*/  LEA.HI.X.SX32 R151, R155, R127, 0x1, P2 ;  /* 0x0000007f9b977211 */ /* 0x000fe400010f0eff */
[-C--:B------:R-:W-:Y:S02]  /*b160*/  LEA R154, P5, R159, R123.reuse, 0x1 ;  /* 0x0000007b9f9a7211 */ /* 0x080fe400078a08ff */
[----:B------:R-:W-:-:S02]  /*b170*/  LEA R178, P2, R161, R123, 0x1 ;  /* 0x0000007ba1b27211 */ /* 0x000fc400078408ff */
[-C--:B------:R-:W-:Y:S02]  /*b180*/  LEA.HI.X.SX32 R153, R158, R127.reuse, 0x1, P4 ;  /* 0x0000007f9e997211 */ /* 0x080fe400020f0eff */
[----:B------:R-:W-:Y:S02]  /*b190*/  LEA.HI.X.SX32 R177, R160, R127, 0x1, P6 ;  /* 0x0000007fa0b17211 */ /* 0x000fe400030f0eff */
[-C--:B------:R-:W-:Y:S02]  /*b1a0*/  LEA R158, P4, R163, R123.reuse, 0x1 ;  /* 0x0000007ba39e7211 */ /* 0x080fe400078808ff */
[----:B------:R-:W-:Y:S02]  /*b1b0*/  LEA R160, P6, R169, R123, 0x1 ;  /* 0x0000007ba9a07211 */ /* 0x000fe400078c08ff */
[----:B------:R-:W-:Y:S02]  /*b1c0*/  LEA.HI.X.SX32 R157, R162, R127, 0x1, P3 ;  /* 0x0000007fa29d7211 */ /* 0x000fe400018f0eff */
[----:B------:R-:W-:-:S02]  /*b1d0*/  LEA R162, P3, R171, R123, 0x1 ;  /* 0x0000007baba27211 */ /* 0x000fc400078608ff */
[-C--:B------:R-:W-:Y:S02]  /*b1e0*/  LEA.HI.X.SX32 R155, R159, R127.reuse, 0x1, P5 ;  /* 0x0000007f9f9b7211 */ /* 0x080fe400028f0eff */
[----:B------:R-:W-:Y:S02]  /*b1f0*/  LEA.HI.X.SX32 R179, R161, R127, 0x1, P2 ;  /* 0x0000007fa1b37211 */ /* 0x000fe400010f0eff */
[-C--:B------:R-:W-:Y:S02]  /*b200*/  LEA R184, P5, R164, R123.reuse, 0x1 ;  /* 0x0000007ba4b87211 */ /* 0x080fe400078a08ff */
        /* <DEDUP_REMOVED lines=89> */
[----:B------:R-:W-:Y:S02]  /*b7a0*/  LEA R14, P5, R19, R123, 0x1 ;  /* 0x0000007b130e7211 */ /* 0x000fe400078a08ff */
[-C--:B------:R-:W-:Y:S02]  /*b7b0*/  LEA.HI.X.SX32 R17, R18, R127.reuse, 0x1, P4 ;  /* 0x0000007f12117211 */ /* 0x080fe400020f0eff */
[----:B------:R-:W-:Y:S02]  /*b7c0*/  LEA.HI.X.SX32 R231, R21, R127, 0x1, P6 ;  /* 0x0000007f15e77211 */ /* 0x000fe400030f0eff */
[----:B------:R-:W-:-:S02]  /*b7d0*/  LEA R18, P4, R22, R123, 0x1 ;  /* 0x0000007b16127211 */ /* 0x000fc400078808ff */
[----:B------:R-:W-:Y:S02]  /*b7e0*/  LEA.HI.X.SX32 R21, R24, R127, 0x1, P3 ;  /* 0x0000007f18157211 */ /* 0x000fe400018f0eff */
[----:B------:R-:W-:Y:S02]  /*b7f0*/  LEA R24, P3, R30, R123, 0x1 ;  /* 0x0000007b1e187211 */ /* 0x000fe400078608ff */
[----:B------:R-:W-:Y:S02]  /*b800*/  LEA.HI.X.SX32 R15, R19, R127, 0x1, P5 ;  /* 0x0000007f130f7211 */ /* 0x000fe400028f0eff */
[----:B------:R-:W-:Y:S02]  /*b810*/  LEA R234, P5, R23, R123, 0x1 ;  /* 0x0000007b17ea7211 */ /* 0x000fe400078a08ff */
[----:B------:R-:W-:Y:S02]  /*b820*/  LEA.HI.X.SX32 R19, R22, R127, 0x1, P4 ;  /* 0x0000007f16137211 */ /* 0x000fe400020f0eff */
[----:B------:R-:W-:-:S02]  /*b830*/  LEA R22, P4, R31, R123, 0x1 ;  /* 0x0000007b1f167211 */ /* 0x000fc400078808ff */
[----:B------:R-:W-:Y:S02]  /*b840*/  LEA.HI.X.SX32 R25, R30, R127, 0x1, P3 ;  /* 0x0000007f1e197211 */ /* 0x000fe400018f0eff */
[----:B------:R-:W-:Y:S02]  /*b850*/  LEA R30, P3, R42, R123, 0x1 ;  /* 0x0000007b2a1e7211 */ /* 0x000fe400078608ff */
[-C--:B------:R-:W-:Y:S02]  /*b860*/  LEA.HI.X.SX32 R235, R23, R127.reuse, 0x1, P5 ;  /* 0x0000007f17eb7211 */ /* 0x080fe400028f0eff */
[----:B------:R-:W-:Y:S02]  /*b870*/  PRMT R69, R69, 0x7632, R69 ;  /* 0x0000763245457816 */ /* 0x000fe40000000045 */
[----:B------:R-:W-:Y:S02]  /*b880*/  LEA.HI.X.SX32 R23, R31, R127, 0x1, P4 ;  /* 0x0000007f1f177211 */ /* 0x000fe400020f0eff */
[----:B------:R-:W-:Y:S01]  /*b890*/  PRMT R70, R70, 0x7632, R70 ;  /* 0x0000763246467816 */ /* 0x000fe20000000046 */
[----:B------:R-:W-:Y:S01]  /*b8a0*/  STG.E.U16 desc[UR6][R66.64], R69 ;  /* 0x0000004542007986 */ /* 0x000fe2000c101506 */
[----:B------:R-:W-:-:S02]  /*b8b0*/  LEA R240, P4, R43, R123, 0x1 ;  /* 0x0000007b2bf07211 */ /* 0x000fc400078808ff */
[----:B------:R-:W-:Y:S01]  /*b8c0*/  LEA.HI.X.SX32 R31, R42, R127, 0x1, P3 ;  /* 0x0000007f2a1f7211 */ /* 0x000fe200018f0eff */
[----:B------:R1:W-:Y:S01]  /*b8d0*/  STG.E.U16 desc[UR6][R64.64], R70 ;  /* 0x0000004640007986 */ /* 0x0003e2000c101506 */
[----:B------:R-:W-:Y:S02]  /*b8e0*/  PRMT R33, R71, 0x7632, R33 ;  /* 0x0000763247217816 */ /* 0x000fe40000000021 */
[C---:B------:R-:W-:Y:S02]  /*b8f0*/  LEA R42, P3, R0.reuse, R123, 0x1 ;  /* 0x0000007b002a7211 */ /* 0x040fe400078608ff */
[-C--:B------:R-:W-:Y:S01]  /*b900*/  LEA.HI.X.SX32 R241, R43, R127.reuse, 0x1, P4 ;  /* 0x0000007f2bf17211 */ /* 0x080fe200020f0eff */
[----:B------:R2:W-:Y:S01]  /*b910*/  STG.E.U16 desc[UR6][R62.64], R33 ;  /* 0x000000213e007986 */ /* 0x0005e2000c101506 */
[----:B------:R-:W-:Y:S02]  /*b920*/  LEA.HI.X.SX32 R43, R0, R127, 0x1, P3 ;  /* 0x0000007f002b7211 */ /* 0x000fe400018f0eff */
[----:B----4-:R-:W-:Y:S01]  /*b930*/  PRMT R0, R72, 0x7632, R0 ;  /* 0x0000763248007816 */ /* 0x010fe20000000000 */
[----:B------:R3:W-:Y:S01]  /*b940*/  STG.E.U16 desc[UR6][R60.64], R72 ;  /* 0x000000483c007986 */ /* 0x0007e2000c101506 */
[----:B------:R-:W-:-:S02]  /*b950*/  PRMT R10, R74, 0x7632, R10 ;  /* 0x000076324a0a7816 */ /* 0x000fc4000000000a */
[----:B-1----:R-:W-:Y:S01]  /*b960*/  PRMT R65, R73, 0x7632, R65 ;  /* 0x0000763249417816 */ /* 0x002fe20000000041 */
[----:B------:R1:W-:Y:S01]  /*b970*/  STG.E.U16 desc[UR6][R58.64], R73 ;  /* 0x000000493a007986 */ /* 0x0003e2000c101506 */
[----:B------:R-:W-:Y:S02]  /*b980*/  PRMT R68, R75, 0x7632, R68 ;  /* 0x000076324b447816 */ /* 0x000fe40000000044 */
[----:B------:R-:W-:Y:S01]  /*b990*/  PRMT R13, R83, 0x7632, R13 ;  /* 0x00007632530d7816 */ /* 0x000fe2000000000d */
[----:B------:R4:W-:Y:S01]  /*b9a0*/  STG.E.U16 desc[UR6][R108.64], R74 ;  /* 0x0000004a6c007986 */ /* 0x0009e2000c101506 */
[----:B------:R-:W-:Y:S02]  /*b9b0*/  PRMT R32, R86, 0x7632, R32 ;  /* 0x0000763256207816 */ /* 0x000fe40000000020 */
[----:B--2---:R-:W-:Y:S01]  /*b9c0*/  PRMT R33, R87, 0x7632, R33 ;  /* 0x0000763257217816 */ /* 0x004fe20000000021 */
[----:B------:R2:W-:Y:S01]  /*b9d0*/  STG.E.U16 desc[UR6][R110.64], R75 ;  /* 0x0000004b6e007986 */ /* 0x0005e2000c101506 */
[----:B---3--:R-:W-:-:S02]  /*b9e0*/  PRMT R72, R76, 0x7632, R72 ;  /* 0x000076324c487816 */ /* 0x008fc40000000048 */
[----:B------:R-:W-:Y:S01]  /*b9f0*/  PRMT R60, R92, 0x7632, R60 ;  /* 0x000076325c3c7816 */ /* 0x000fe2000000003c */
[----:B------:R3:W-:Y:S01]  /*ba00*/  STG.E.U16 desc[UR6][R28.64], R0 ;  /* 0x000000001c007986 */ /* 0x0007e2000c101506 */
[----:B-1----:R-:W-:Y:S02]  /*ba10*/  PRMT R73, R77, 0x7632, R73 ;  /* 0x000076324d497816 */ /* 0x002fe40000000049 */
[----:B0-----:R-:W-:Y:S01]  /*ba20*/  PRMT R64, R100, 0x7632, R64 ;  /* 0x0000763264407816 */ /* 0x001fe20000000040 */
[----:B------:R-:W-:Y:S01]  /*ba30*/  STG.E.U16 desc[UR6][R130.64], R65 ;  /* 0x0000004182007986 */ /* 0x000fe2000c101506 */
[----:B----4-:R-:W-:Y:S02]  /*ba40*/  PRMT R74, R78, 0x7632, R74 ;  /* 0x000076324e4a7816 */ /* 0x010fe4000000004a */
[----:B------:R-:W-:Y:S01]  /*ba50*/  LEA R232, P2, R56, R123, 0x1 ;  /* 0x0000007b38e87211 */ /* 0x000fe200078408ff */
[----:B------:R0:W-:Y:S01]  /*ba60*/  STG.E.U16 desc[UR6][R132.64], R10 ;  /* 0x0000000a84007986 */ /* 0x0001e2000c101506 */
[----:B--2---:R-:W-:-:S02]  /*ba70*/  PRMT R75, R79, 0x7632, R75 ;  /* 0x000076324f4b7816 */ /* 0x004fc4000000004b */
[----:B------:R-:W-:Y:S01]  /*ba80*/  PRMT R111, R102, 0x7632, R111 ;  /* 0x00007632666f7816 */ /* 0x000fe2000000006f */
[----:B------:R-:W-:Y:S01]  /*ba90*/  STG.E.U16 desc[UR6][R136.64], R68 ;  /* 0x0000004488007986 */ /* 0x000fe2000c101506 */
[----:B---3--:R-:W-:Y:S02]  /*baa0*/  PRMT R0, R80, 0x7632, R0 ;  /* 0x0000763250007816 */ /* 0x008fe40000000000 */
[----:B------:R-:W-:Y:S01]  /*bab0*/  PRMT R28, R84, 0x7632, R28 ;  /* 0x00007632541c7816 */ /* 0x000fe2000000001c */
[----:B------:R-:W-:Y:S01]  /*bac0*/  STG.E.U16 desc[UR6][R48.64], R76 ;  /* 0x0000004c30007986 */ /* 0x000fe2000c101506 */
[----:B------:R-:W-:Y:S02]  /*bad0*/  PRMT R29, R85, 0x7632, R29 ;  /* 0x00007632551d7816 */ /* 0x000fe4000000001d */
[----:B------:R-:W-:Y:S01]  /*bae0*/  LEA R26, P6, R27, R123, 0x1 ;  /* 0x0000007b1b1a7211 */ /* 0x000fe200078c08ff */
[----:B------:R-:W-:Y:S01]  /*baf0*/  STG.E.U16 desc[UR6][R138.64], R77 ;  /* 0x0000004d8a007986 */ /* 0x000fe2000c101506 */
[----:B0-----:R-:W-:-:S02]  /*bb00*/  PRMT R10, R82, 0x7632, R10 ;  /* 0x00007632520a7816 */ /* 0x001fc4000000000a */
[----:B------:R-:W-:Y:S01]  /*bb10*/  LEA.HI.X.SX32 R233, R56, R127, 0x1, P2 ;  /* 0x0000007f38e97211 */ /* 0x000fe200010f0eff */
[----:B------:R0:W-:Y:S01]  /*bb20*/  STG.E.U16 desc[UR6][R140.64], R78 ;  /* 0x0000004e8c007986 */ /* 0x0001e2000c101506 */
[-C--:B------:R-:W-:Y:S02]  /*bb30*/  LEA R56, P2, R34, R123.reuse, 0x1 ;  /* 0x0000007b22387211 */ /* 0x080fe400078408ff */
[----:B------:R-:W-:Y:S01]  /*bb40*/  LEA R236, P5, R35, R123, 0x1 ;  /* 0x0000007b23ec7211 */ /* 0x000fe200078a08ff */
[----:B------:R-:W-:Y:S01]  /*bb50*/  STG.E.U16 desc[UR6][R142.64], R79 ;  /* 0x0000004f8e007986 */ /* 0x000fe2000c101506 */
[----:B------:R-:W-:Y:S02]  /*bb60*/  LEA.HI.X.SX32 R27, R27, R127, 0x1, P6 ;  /* 0x0000007f1b1b7211 */ /* 0x000fe400030f0eff */
[----:B------:R-:W-:Y:S01]  /*bb70*/  LEA R238, P6, R38, R123, 0x1 ;  /* 0x0000007b26ee7211 */ /* 0x000fe200078c08ff */
[----:B------:R-:W-:Y:S01]  /*bb80*/  STG.E.U16 desc[UR6][R144.64], R72 ;  /* 0x0000004890007986 */ /* 0x000fe2000c101506 */
[----:B------:R-:W-:-:S02]  /*bb90*/  LEA.HI.X.SX32 R57, R34, R127, 0x1, P2 ;  /* 0x0000007f22397211 */ /* 0x000fc400010f0eff */
[----:B------:R-:W-:Y:S01]  /*bba0*/  LEA R34, P2, R39, R123, 0x1 ;  /* 0x0000007b27227211 */ /* 0x000fe200078408ff */
[----:B------:R-:W-:Y:S01]  /*bbb0*/  STG.E.U16 desc[UR6][R146.64], R73 ;  /* 0x0000004992007986 */ /* 0x000fe2000c101506 */
[----:B0-----:R-:W-:Y:S02]  /*bbc0*/  PRMT R78, R81, 0x7632, R78 ;  /* 0x00007632514e7816 */ /* 0x001fe4000000004e */
[----:B------:R-:W-:Y:S01]  /*bbd0*/  LEA.HI.X.SX32 R237, R35, R127, 0x1, P5 ;  /* 0x0000007f23ed7211 */ /* 0x000fe200028f0eff */
[----:B------:R-:W-:Y:S01]  /*bbe0*/  STG.E.U16 desc[UR6][R148.64], R74 ;  /* 0x0000004a94007986 */ /* 0x000fe2000c101506 */
[----:B------:R-:W-:Y:S02]  /*bbf0*/  LEA R122, P5, R44, R123, 0x1 ;  /* 0x0000007b2c7a7211 */ /* 0x000fe400078a08ff */
[----:B------:R-:W-:Y:S01]  /*bc00*/  LEA.HI.X.SX32 R239, R38, R127, 0x1, P6 ;  /* 0x0000007f26ef7211 */ /* 0x000fe200030f0eff */
[----:B------:R-:W-:Y:S01]  /*bc10*/  STG.E.U16 desc[UR6][R150.64], R75 ;  /* 0x0000004b96007986 */ /* 0x000fe2000c101506 */
[----:B------:R-:W-:-:S02]  /*bc20*/  LEA R38, P6, R40, R123, 0x1 ;  /* 0x0000007b28267211 */ /* 0x000fc400078c08ff */
[----:B------:R-:W-:Y:S01]  /*bc30*/  LEA.HI.X.SX32 R35, R39, R127, 0x1, P2 ;  /* 0x0000007f27237211 */ /* 0x000fe200010f0eff */
[----:B------:R-:W-:Y:S01]  /*bc40*/  STG.E.U16 desc[UR6][R50.64], R80 ;  /* 0x0000005032007986 */ /* 0x000fe2000c101506 */
[CC--:B------:R-:W-:Y:S02]  /*bc50*/  LEA R242, P2, R45.reuse, R123.reuse, 0x1 ;  /* 0x0000007b2df27211 */ /* 0x0c0fe400078408ff */
[----:B------:R-:W-:Y:S01]  /*bc60*/  LEA R126, P4, R36, R123, 0x1 ;  /* 0x0000007b247e7211 */ /* 0x000fe200078808ff */
[----:B------:R-:W-:Y:S01]  /*bc70*/  STG.E.U16 desc[UR6][R152.64], R81 ;  /* 0x0000005198007986 */ /* 0x000fe2000c101506 */
[-C--:B------:R-:W-:Y:S02]  /*bc80*/  LEA.HI.X.SX32 R123, R44, R127.reuse, 0x1, P5 ;  /* 0x0000007f2c7b7211 */ /* 0x080fe400028f0eff */
[-C--:B------:R-:W-:Y:S01]  /*bc90*/  LEA.HI.X.SX32 R39, R40, R127.reuse, 0x1, P6 ;  /* 0x0000007f28277211 */ /* 0x080fe200030f0eff */
[----:B------:R-:W-:Y:S01]  /*bca0*/  STG.E.U16 desc[UR6][R154.64], R82 ;  /* 0x000000529a007986 */ /* 0x000fe2000c101506 */
[----:B------:R-:W-:-:S02]  /*bcb0*/  LEA.HI.X.SX32 R243, R45, R127, 0x1, P2 ;  /* 0x0000007f2df37211 */ /* 0x000fc400010f0eff */
[----:B------:R-:W-:Y:S01]  /*bcc0*/  LEA.HI.X.SX32 R127, R36, R127, 0x1, P4 ;  /* 0x0000007f247f7211 */ /* 0x000fe200020f0eff */
[----:B------:R0:W-:Y:S01]  /*bcd0*/  STG.E.U16 desc[UR6][R176.64], R83 ;  /* 0x00000053b0007986 */ /* 0x0001e2000c101506 */
[----:B------:R-:W-:-:S03]  /*bce0*/  LOP3.LUT P2, RZ, R246, 0x80, RZ, 0xc0, !PT ;  /* 0x00000080f6ff7812 */ /* 0x000fc6000784c0ff */
[----:B------:R1:W-:Y:S04]  /*bcf0*/  STG.E.U16 desc[UR6][R178.64], R0 ;  /* 0x00000000b2007986 */ /* 0x0003e8000c101506 */
[----:B------:R-:W-:Y:S04]  /*bd00*/  STG.E.U16 desc[UR6][R156.64], R78 ;  /* 0x0000004e9c007986 */ /* 0x000fe8000c101506 */
[----:B------:R2:W-:Y:S01]  /*bd10*/  STG.E.U16 desc[UR6][R158.64], R10 ;  /* 0x0000000a9e007986 */ /* 0x0005e2000c101506 */
[----:B0-----:R-:W-:-:S03]  /*bd20*/  PRMT R83, R90, 0x7632, R83 ;  /* 0x000076325a537816 */ /* 0x001fc60000000053 */
[----:B------:R0:W-:Y:S01]  /*bd30*/  STG.E.U16 desc[UR6][R184.64], R13 ;  /* 0x0000000db8007986 */ /* 0x0001e2000c101506 */
[----:B-1----:R-:W-:-:S03]  /*bd40*/  PRMT R0, R88, 0x7632, R0 ;  /* 0x0000763258007816 */ /* 0x002fc60000000000 */
[----:B------:R-:W-:Y:S04]  /*bd50*/  STG.E.U16 desc[UR6][R160.64], R84 ;  /* 0x00000054a0007986 */ /* 0x000fe8000c101506 */
[----:B------:R-:W-:Y:S01]  /*bd60*/  STG.E.U16 desc[UR6][R186.64], R85 ;  /* 0x00000055ba007986 */ /* 0x000fe2000c101506 */
[----:B--2---:R-:W-:-:S03]  /*bd70*/  PRMT R10, R89, 0x7632, R10 ;  /* 0x00007632590a7816 */ /* 0x004fc6000000000a */
[----:B------:R-:W-:Y:S01]  /*bd80*/  STG.E.U16 desc[UR6][R162.64], R86 ;  /* 0x00000056a2007986 */ /* 0x000fe2000c101506 */
[----:B0-----:R-:W-:-:S03]  /*bd90*/  PRMT R13, R91, 0x7632, R13 ;  /* 0x000076325b0d7816 */ /* 0x001fc6000000000d */
[----:B------:R-:W-:Y:S04]  /*bda0*/  STG.E.U16 desc[UR6][R188.64], R87 ;  /* 0x00000057bc007986 */ /* 0x000fe8000c101506 */
[----:B------:R0:W-:Y:S04]  /*bdb0*/  STG.E.U16 desc[UR6][R190.64], R28 ;  /* 0x0000001cbe007986 */ /* 0x0001e8000c101506 */
[----:B------:R1:W-:Y:S04]  /*bdc0*/  STG.E.U16 desc[UR6][R192.64], R29 ;  /* 0x0000001dc0007986 */ /* 0x0003e8000c101506 */
[----:B------:R2:W-:Y:S04]  /*bdd0*/  STG.E.U16 desc[UR6][R170.64], R32 ;  /* 0x00000020aa007986 */ /* 0x0005e8000c101506 */
[----:B------:R-:W-:Y:S01]  /*bde0*/  STG.E.U16 desc[UR6][R194.64], R33 ;  /* 0x00000021c2007986 */ /* 0x000fe2000c101506 */
[----:B0-----:R-:W-:-:S03]  /*bdf0*/  PRMT R28, R93, 0x7632, R28 ;  /* 0x000076325d1c7816 */ /* 0x001fc6000000001c */
[----:B------:R-:W-:Y:S01]  /*be00*/  STG.E.U16 desc[UR6][R172.64], R88 ;  /* 0x00000058ac007986 */ /* 0x000fe2000c101506 */
[----:B-1----:R-:W-:-:S03]  /*be10*/  PRMT R29, R94, 0x7632, R29 ;  /* 0x000076325e1d7816 */ /* 0x002fc6000000001d */
[----:B------:R-:W-:Y:S01]  /*be20*/  STG.E.U16 desc[UR6][R196.64], R89 ;  /* 0x00000059c4007986 */ /* 0x000fe2000c101506 */
[----:B--2---:R-:W-:-:S03]  /*be30*/  PRMT R32, R95, 0x7632, R32 ;  /* 0x000076325f207816 */ /* 0x004fc60000000020 */
[----:B------:R-:W-:Y:S04]  /*be40*/  STG.E.U16 desc[UR6][R164.64], R90 ;  /* 0x0000005aa4007986 */ /* 0x000fe8000c101506 */
[----:B------:R-:W-:Y:S04]  /*be50*/  STG.E.U16 desc[UR6][R168.64], R91 ;  /* 0x0000005ba8007986 */ /* 0x000fe8000c101506 */
[----:B------:R0:W-:Y:S04]  /*be60*/  STG.E.U16 desc[UR6][R174.64], R0 ;  /* 0x00000000ae007986 */ /* 0x0001e8000c101506 */
[----:B------:R1:W-:Y:S04]  /*be70*/  STG.E.U16 desc[UR6][R198.64], R10 ;  /* 0x0000000ac6007986 */ /* 0x0003e8000c101506 */
[----:B------:R-:W-:Y:S04]  /*be80*/  STG.E.U16 desc[UR6][R166.64], R83 ;  /* 0x00000053a6007986 */ /* 0x000fe8000c101506 */
[----:B------:R2:W-:Y:S01]  /*be90*/  STG.E.U16 desc[UR6][R200.64], R13 ;  /* 0x0000000dc8007986 */ /* 0x0005e2000c101506 */
[----:B0-----:R-:W-:-:S03]  /*bea0*/  PRMT R0, R96, 0x7632, R0 ;  /* 0x0000763260007816 */ /* 0x001fc60000000000 */
[----:B------:R0:W-:Y:S01]  /*beb0*/  STG.E.U16 desc[UR6][R116.64], R92 ;  /* 0x0000005c74007986 */ /* 0x0001e2000c101506 */
[----:B-1----:R-:W-:-:S03]  /*bec0*/  PRMT R10, R98, 0x7632, R10 ;  /* 0x00007632620a7816 */ /* 0x002fc6000000000a */
[----:B------:R-:W-:Y:S04]  /*bed0*/  STG.E.U16 desc[UR6][R202.64], R93 ;  /* 0x0000005dca007986 */ /* 0x000fe8000c101506 */
[----:B------:R1:W-:Y:S01]  /*bee0*/  STG.E.U16 desc[UR6][R118.64], R94 ;  /* 0x0000005e76007986 */ /* 0x0003e2000c101506 */
[----:B--2---:R-:W-:-:S03]  /*bef0*/  PRMT R13, R99, 0x7632, R13 ;  /* 0x00007632630d7816 */ /* 0x004fc6000000000d */
[----:B------:R-:W-:Y:S01]  /*bf00*/  STG.E.U16 desc[UR6][R204.64], R95 ;  /* 0x0000005fcc007986 */ /* 0x000fe2000c101506 */
[----:B0-----:R-:W-:-:S03]  /*bf10*/  PRMT R116, R106, 0x7632, R116 ;  /* 0x000076326a747816 */ /* 0x001fc60000000074 */
[----:B------:R-:W-:Y:S04]  /*bf20*/  STG.E.U16 desc[UR6][R120.64], R60 ;  /* 0x0000003c78007986 */ /* 0x000fe8000c101506 */
[----:B------:R0:W-:Y:S01]  /*bf30*/  STG.E.U16 desc[UR6][R206.64], R28 ;  /* 0x0000001cce007986 */ /* 0x0001e2000c101506 */
[----:B-1----:R-:W-:Y:S02]  /*bf40*/  PRMT R118, R114, 0x7632, R118 ;  /* 0x0000763272767816 */ /* 0x002fe40000000076 */
[----:B------:R-:W-:Y:S01]  /*bf50*/  PRMT R119, R115, 0x7632, R119 ;  /* 0x0000763273777816 */ /* 0x000fe20000000077 */
[----:B------:R-:W-:Y:S04]  /*bf60*/  STG.E.U16 desc[UR6][R208.64], R29 ;  /* 0x0000001dd0007986 */ /* 0x000fe8000c101506 */
[----:B------:R-:W-:Y:S04]  /*bf70*/  STG.E.U16 desc[UR6][R46.64], R32 ;  /* 0x000000202e007986 */ /* 0x000fe8000c101506 */
[----:B------:R1:W-:Y:S01]  /*bf80*/  STG.E.U16 desc[UR6][R2.64], R96 ;  /* 0x0000006002007986 */ /* 0x0003e2000c101506 */
[----:B0-----:R-:W-:-:S03]  /*bf90*/  PRMT R28, R103, 0x7632, R28 ;  /* 0x00007632671c7816 */ /* 0x001fc6000000001c */
[----:B------:R-:W-:Y:S04]  /*bfa0*/  STG.E.U16 desc[UR6][R124.64], R97 ;  /* 0x000000617c007986 */ /* 0x000fe8000c101506 */
[----:B------:R-:W-:Y:S01]  /*bfb0*/  STG.E.U16 desc[UR6][R134.64], R98 ;  /* 0x0000006286007986 */ /* 0x000fe2000c101506 */
[----:B-1----:R-:W-:-:S03]  /*bfc0*/  PRMT R3, R97, 0x7632, R3 ;  /* 0x0000763261037816 */ /* 0x002fc60000000003 */
[----:B------:R-:W-:Y:S01]  /*bfd0*/  STG.E.U16 desc[UR6][R210.64], R99 ;  /* 0x00000063d2007986 */ /* 0x000fe2000c101506 */
[----:B------:R-:W-:-:S03]  /*bfe0*/  PRMT R2, R101, 0x7632, R2 ;  /* 0x0000763265027816 */ /* 0x000fc60000000002 */
[----:B------:R0:W-:Y:S04]  /*bff0*/  STG.E.U16 desc[UR6][R212.64], R0 ;  /* 0x00000000d4007986 */ /* 0x0001e8000c101506 */
[----:B------:R1:W-:Y:S04]  /*c000*/  STG.E.U16 desc[UR6][R214.64], R3 ;  /* 0x00000003d6007986 */ /* 0x0003e8000c101506 */
[----:B------:R2:W-:Y:S04]  /*c010*/  STG.E.U16 desc[UR6][R4.64], R10 ;  /* 0x0000000a04007986 */ /* 0x0005e8000c101506 */
[----:B------:R3:W-:Y:S01]  /*c020*/  STG.E.U16 desc[UR6][R52.64], R13 ;  /* 0x0000000d34007986 */ /* 0x0007e2000c101506 */
[----:B0-----:R-:W-:-:S03]  /*c030*/  PRMT R0, R104, 0x7632, R0 ;  /* 0x0000763268007816 */ /* 0x001fc60000000000 */
[----:B------:R-:W-:Y:S01]  /*c040*/  STG.E.U16 desc[UR6][R216.64], R100 ;  /* 0x00000064d8007986 */ /* 0x000fe2000c101506 */
[----:B-1----:R-:W-:-:S03]  /*c050*/  PRMT R3, R105, 0x7632, R3 ;  /* 0x0000763269037816 */ /* 0x002fc60000000003 */
[----:B------:R-:W-:Y:S01]  /*c060*/  STG.E.U16 desc[UR6][R218.64], R101 ;  /* 0x00000065da007986 */ /* 0x000fe2000c101506 */
[----:B--2---:R-:W-:-:S03]  /*c070*/  PRMT R10, R107, 0x7632, R10 ;  /* 0x000076326b0a7816 */ /* 0x004fc6000000000a */
[----:B------:R-:W-:Y:S01]  /*c080*/  STG.E.U16 desc[UR6][R6.64], R102 ;  /* 0x0000006606007986 */ /* 0x000fe2000c101506 */
[----:B---3--:R-:W-:-:S03]  /*c090*/  PRMT R13, R113, 0x7632, R13 ;  /* 0x00007632710d7816 */ /* 0x008fc6000000000d */
[----:B------:R-:W0:Y:S04]  /*c0a0*/  LDS.128 R4, [R180] ;  /* 0x00000000b4047984 */ /* 0x000e280000000c00 */
[----:B------:R-:W-:Y:S04]  /*c0b0*/  STG.E.U16 desc[UR6][R220.64], R103 ;  /* 0x00000067dc007986 */ /* 0x000fe8000c101506 */
[----:B------:R-:W-:Y:S04]  /*c0c0*/  STG.E.U16 desc[UR6][R128.64], R64 ;  /* 0x0000004080007986 */ /* 0x000fe8000c101506 */
[----:B------:R1:W-:Y:S04]  /*c0d0*/  STG.E.U16 desc[UR6][R54.64], R2 ;  /* 0x0000000236007986 */ /* 0x0003e8000c101506 */
[----:B------:R-:W-:Y:S04]  /*c0e0*/  STG.E.U16 desc[UR6][R222.64], R111 ;  /* 0x0000006fde007986 */ /* 0x000fe8000c101506 */
[----:B------:R2:W-:Y:S04]  /*c0f0*/  STG.E.U16 desc[UR6][R8.64], R28 ;  /* 0x0000001c08007986 */ /* 0x0005e8000c101506 */
[----:B------:R-:W-:Y:S01]  /*c100*/  STG.E.U16 desc[UR6][R224.64], R104 ;  /* 0x00000068e0007986 */ /* 0x000fe2000c101506 */
[----:B-1----:R-:W-:-:S03]  /*c110*/  PRMT R2, R112, 0x7632, R2 ;  /* 0x0000763270027816 */ /* 0x002fc60000000002 */
[----:B------:R-:W-:Y:S04]  /*c120*/  STG.E.U16 desc[UR6][R226.64], R105 ;  /* 0x00000069e2007986 */ /* 0x000fe8000c101506 */
[----:B------:R-:W-:Y:S01]  /*c130*/  STG.E.U16 desc[UR6][R228.64], R106 ;  /* 0x0000006ae4007986 */ /* 0x000fe2000c101506 */
[----:B--2---:R-:W1:Y:S03]  /*c140*/  LDC.64 R8, c[0x0][0x230] ;  /* 0x00008c00ff087b82 */ /* 0x004e660000000a00 */
[----:B------:R-:W-:Y:S04]  /*c150*/  STG.E.U16 desc[UR6][R16.64], R107 ;  /* 0x0000006b10007986 */ /* 0x000fe8000c101506 */
[----:B------:R2:W-:Y:S01]  /*c160*/  STG.E.U16 desc[UR6][R14.64], R0 ;  /* 0x000000000e007986 */ /* 0x0005e2000c101506 */
[----:B0-----:R-:W-:-:S02]  /*c170*/  PRMT R121, R5, 0x7632, R121 ;  /* 0x0000763205797816 */ /* 0x001fc40000000079 */
[----:B------:R-:W-:Y:S01]  /*c180*/  PRMT R63, R6, 0x7632, R63 ;  /* 0x00007632063f7816 */ /* 0x000fe2000000003f */
[----:B------:R0:W-:Y:S04]  /*c190*/  STG.E.U16 desc[UR6][R230.64], R3 ;  /* 0x00000003e6007986 */ /* 0x0001e8000c101506 */
[----:B------:R-:W-:Y:S04]  /*c1a0*/  STG.E.U16 desc[UR6][R232.64], R116 ;  /* 0x00000074e8007986 */ /* 0x000fe8000c101506 */
[----:B------:R3:W-:Y:S01]  /*c1b0*/  STG.E.U16 desc[UR6][R20.64], R10 ;  /* 0x0000000a14007986 */ /* 0x0007e2000c101506 */
[----:B--2---:R-:W-:-:S03]  /*c1c0*/  FSEL R0, R181, -INF , P1 ;  /* 0xff800000b5007808 */ /* 0x004fc60000800000 */
[----:B------:R2:W-:Y:S01]  /*c1d0*/  STG.E.U16 desc[UR6][R18.64], R112 ;  /* 0x0000007012007986 */ /* 0x0005e2000c101506 */
[----:B0-----:R-:W-:Y:S01]  /*c1e0*/  FSEL R3, R182, -INF , P0 ;  /* 0xff800000b6037808 */ /* 0x001fe20000000000 */
[----:B------:R-:W-:Y:S01]  /*c1f0*/  FFMA R11, R0, 0.69314718246459960938, R11 ;  /* 0x3f317218000b7823 */ /* 0x000fe2000000000b */
[----:B------:R-:W-:Y:S01]  /*c200*/  IMAD.HI R0, R245, 0x4, RZ ;  /* 0x00000004f5007827 */ /* 0x000fe200078e02ff */
[----:B------:R-:W-:Y:S04]  /*c210*/  STG.E.U16 desc[UR6][R234.64], R113 ;  /* 0x00000071ea007986 */ /* 0x000fe8000c101506 */
[----:B------:R-:W-:Y:S01]  /*c220*/  STG.E.U16 desc[UR6][R26.64], R114 ;  /* 0x000000721a007986 */ /* 0x000fe2000c101506 */
[----:B---3--:R-:W-:Y:S01]  /*c230*/  PRMT R21, R7, 0x7632, R21 ;  /* 0x0000763207157816 */ /* 0x008fe20000000015 */
[----:B------:R-:W-:Y:S01]  /*c240*/  FFMA R10, R3, 0.69314718246459960938, R12 ;  /* 0x3f317218030a7823 */ /* 0x000fe2000000000c */
[----:B------:R-:W-:Y:S01]  /*c250*/  IMAD.SHL.U32 R3, R245, 0x4, RZ ;  /* 0x00000004f5037824 */ /* 0x000fe200078e00ff */
[----:B------:R-:W-:Y:S01]  /*c260*/  STG.E.U16 desc[UR6][R56.64], R115 ;  /* 0x0000007338007986 */ /* 0x000fe2000c101506 */
[----:B--2---:R-:W-:-:S03]  /*c270*/  PRMT R19, R4, 0x7632, R19 ;  /* 0x0000763204137816 */ /* 0x004fc60000000013 */
[----:B------:R1:W-:Y:S04]  /*c280*/  STG.E.U16 desc[UR6][R24.64], R2 ;  /* 0x0000000218007986 */ /* 0x0003e8000c101506 */
[----:B------:R-:W-:Y:S04]  /*c290*/  STG.E.U16 desc[UR6][R22.64], R13 ;  /* 0x0000000d16007986 */ /* 0x000fe8000c101506 */
[----:B------:R-:W-:Y:S04]  /*c2a0*/  STG.E.U16 desc[UR6][R236.64], R118 ;  /* 0x00000076ec007986 */ /* 0x000fe8000c101506 */
[----:B------:R-:W-:Y:S01]  /*c2b0*/  STG.E.U16 desc[UR6][R238.64], R119 ;  /* 0x00000077ee007986 */ /* 0x000fe2000c101506 */
[----:B-1----:R-:W-:-:S03]  /*c2c0*/  IADD3 R2, P0, P1, R3, UR5, R8 ;  /* 0x0000000503027c10 */ /* 0x002fc6000f91e008 */
[----:B------:R0:W-:Y:S01]  /*c2d0*/  STG.E.U16 desc[UR6][R34.64], R4 ;  /* 0x0000000422007986 */ /* 0x0001e2000c101506 */
[----:B------:R-:W-:-:S03]  /*c2e0*/  IADD3.X R3, R0, UR9, R9, P0, P1 ;  /* 0x0000000900037c10 */ /* 0x000fc600087e2409 */
[----:B------:R1:W-:Y:S04]  /*c2f0*/  STG.E.U16 desc[UR6][R30.64], R5 ;  /* 0x000000051e007986 */ /* 0x0003e8000c101506 */
[----:B------:R1:W-:Y:S04]  /*c300*/  STG.E.U16 desc[UR6][R240.64], R6 ;  /* 0x00000006f0007986 */ /* 0x0003e8000c101506 */
[----:B------:R1:W-:Y:S01]  /*c310*/  STG.E.U16 desc[UR6][R122.64], R7 ;  /* 0x000000077a007986 */ /* 0x0003e2000c101506 */
[----:B0-----:R-:W-:-:S03]  /*c320*/  IMAD.SHL.U32 R4, R246, 0x2, RZ ;  /* 0x00000002f6047824 */ /* 0x001fc600078e00ff */
[----:B------:R1:W-:Y:S02]  /*c330*/  STG.E.U16 desc[UR6][R38.64], R19 ;  /* 0x0000001326007986 */ /* 0x0003e4000c101506 */
[----:B------:R-:W-:Y:S02]  /*c340*/  LOP3.LUT R4, R4, 0x1f8, RZ, 0xc0, !PT ;  /* 0x000001f804047812 */ /* 0x000fe400078ec0ff */
[----:B------:R1:W-:Y:S04]  /*c350*/  STG.E.U16 desc[UR6][R242.64], R121 ;  /* 0x00000079f2007986 */ /* 0x0003e8000c101506 */
[----:B------:R1:W-:Y:S04]  /*c360*/  STG.E.U16 desc[UR6][R126.64], R63 ;  /* 0x0000003f7e007986 */ /* 0x0003e8000c101506 */
[----:B------:R1:W-:Y:S01]  /*c370*/  STG.E.U16 desc[UR6][R42.64], R21 ;  /* 0x000000152a007986 */ /* 0x0003e2000c101506 */
[----:B------:R-:W-:Y:S06]  /*c380*/  BAR.SYNC.DEFER_BLOCKING 0x0 ;  /* 0x0000000000007b1d */ /* 0x000fec0000010000 */
[----:B------:R1:W-:Y:S02]  /*c390*/  STS.64 [R4+UR4], R10 ;  /* 0x0000000a04007988 */ /* 0x0003e40008000a04 */
[----:B------:R-:W-:Y:S06]  /*c3a0*/  BAR.SYNC.DEFER_BLOCKING 0x0 ;  /* 0x0000000000007b1d */ /* 0x000fec0000010000 */
[----:B------:R-:W-:Y:S05]  /*c3b0*/  @P2 EXIT ;  /* 0x000000000000294d */ /* 0x000fea0003800000 */
[----:B-1----:R-:W0:Y:S04]  /*c3c0*/  LDS R5, [R244] ;  /* 0x00000000f4057984 */ /* 0x002e280000000800 */
[----:B0-----:R-:W-:Y:S01]  /*c3d0*/  STG.E desc[UR6][R2.64], R5 ;  /* 0x0000000502007986 */ /* 0x001fe2000c101906 */
[----:B------:R-:W-:Y:S05]  /*c3e0*/  EXIT ;  /* 0x000000000000794d */ /* 0x000fea0003800000 */
.L_x_2:
[----:B------:R-:W-:-:S00]  /*c3f0*/  BRA `(.L_x_2) ;  /* 0xfffffffc00fc7947 */ /* 0x000fc0000383ffff */
[----:B------:R-:W-:-:S00]  /*c400*/  NOP ;  /* 0x0000000000007918 */ /* 0x000fc00000000000 */
[----:B------:R-:W-:-:S00]  /*c410*/  NOP ;  /* 0x0000000000007918 */ /* 0x000fc00000000000 */
[----:B------:R-:W-:-:S00]  /*c420*/  NOP ;  /* 0x0000000000007918 */ /* 0x000fc00000000000 */
[----:B------:R-:W-:-:S00]  /*c430*/  NOP ;  /* 0x0000000000007918 */ /* 0x000fc00000000000 */
[----:B------:R-:W-:-:S00]  /*c440*/  NOP ;  /* 0x0000000000007918 */ /* 0x000fc00000000000 */
[----:B------:R-:W-:-:S00]  /*c450*/  NOP ;  /* 0x0000000000007918 */ /* 0x000fc00000000000 */
[----:B------:R-:W-:-:S00]  /*c460*/  NOP ;  /* 0x0000000000007918 */ /* 0x000fc00000000000 */
[----:B------:R-:W-:-:S00]  /*c470*/  NOP ;  /* 0x0000000000007918 */ /* 0x000fc00000000000 */
.L_x_3:


//--------------------- .nv.global.init           --------------------------
	.section	.nv.global.init,"aw",@progbits
.nv.global.init:
	.type		_$_str,@object
	.size		_$_str,(.L_0 - _$_str)
_$_str:
        /*0000*/ 	.byte	0x5f, 0x5f, 0x43, 0x55, 0x44, 0x41, 0x5f, 0x46, 0x54, 0x5a, 0x00
.L_0:


//--------------------- .nv.shared.attn_fwd       --------------------------
	.section	.nv.shared.attn_fwd,"aw",@nobits
	.sectionflags	@""
	.align	16
	.zero		1024


//--------------------- .nv.shared.reserved.0     --------------------------
	.section	.nv.shared.reserved.0,"aw",@nobits
	.weak		__nv_reservedSMEM_offset_0_alias
	.size		__nv_reservedSMEM_offset_0_alias, 0, 0
	.other		__nv_reservedSMEM_offset_0_alias,@"STO_CUDA_RESERVED_SHARED STV_DEFAULT"
__nv_reservedSMEM_offset_0_alias:
	.zero		0


//--------------------- .nv.constant0.attn_fwd    --------------------------
	.section	.nv.constant0.attn_fwd,"a",@progbits
	.sectionflags	@""
	.align	4
.nv.constant0.attn_fwd:
	.zero		664


//--------------------- SYMBOLS --------------------------

	.type		.nv.reservedSmem.offset0,@object
	.size		.nv.reservedSmem.offset0,0x4
